	.target	sm_90a

	.elftype	@"ET_EXEC"


//--------------------- .note.nv.tkinfo           --------------------------
	.section	.note.nv.tkinfo,"",@"SHT_NOTE"
	.sectionflags	@"SHF_NOTE_NV_TKINFO"
	.tkinfo
        /*0018*/ 	.word	0x00000002
        /*0030*/ 	.string	""
        /*0030*/ 	.string	"ptxas"
        /*0030*/ 	.string	"Cuda compilation tools, release 13.0, V13.0.88"
        /*0030*/ 	.string	"Build cuda_13.0.r13.0/compiler.36424714_0"
        /*0030*/ 	.string	"-arch sm_90a -m 64 "



//--------------------- .note.nv.cuinfo           --------------------------
	.section	.note.nv.cuinfo,"",@"SHT_NOTE"
	.sectionflags	@"SHF_NOTE_NV_CUINFO"
        /*0018*/ 	.short	0x0002
        /*001a*/ 	.short	0x005a
        /*001c*/ 	.short	0x0082
	.zero		2


//--------------------- .nv.info                  --------------------------
	.section	.nv.info,"",@"SHT_CUDA_INFO"
	.align	4


	//----- nvinfo : EIATTR_REGCOUNT
	.align		4
        /*0000*/ 	.byte	0x04, 0x2f
        /*0002*/ 	.short	(.L_12 - .L_11)
	.align		4
.L_11:
        /*0004*/ 	.word	index@(_ZN7cutlass13device_kernelINS_4gemm6kernel13GemmUniversalIN4cute5tupleIJiiiiEEENS1_10collective13CollectiveMmaINS1_37MainloopSm90TmaGmmaWarpSpecializedFP8ILi7ENS5_IJNS4_1CILi1EEESB_SB_EEENS1_35KernelTmaWarpSpecializedCooperativeEEENS5_IJNSA_ILi256EEENSA_ILi128EEESG_EEENS_12float_e5m2_tENS5_IJlSB_lEEESI_SJ_NS4_8TiledMMAINS4_8MMA_AtomIJNS4_4SM904GMMA31MMA_64x128x32_F32E5M2E5M2_SS_TNILNSN_7ScaleInE1ELSP_1EEEEEENS4_6LayoutINS5_IJNSA_ILi2EEESB_SB_EEENS5_IJSB_NSA_ILi0EEESV_EEEEENS5_IJNS4_10UnderscoreESY_SY_EEEEENS4_13SM90_TMA_LOADENS4_14ComposedLayoutINS4_7SwizzleILi3ELi4ELi3EEENS4_18smem_ptr_flag_bitsILi8EEENSS_INS5_IJNSA_ILi8EEESG_EEENS5_IJSG_SB_EEEEEEEvNS4_8identityES11_S1B_vS1C_EENS_8epilogue10collective6detail29Sm90TmaWarpSpecializedAdapterINS1F_15DefaultEpilogueISI_SJ_SJ_NS1E_6thread17LinearCombinationISI_Li1EffLNS1J_9ScaleType4KindE0ELNS_15FloatRoundStyleE2ESI_EENS1_15EpilogueDefaultEEEEEvvEEEEvNT_6ParamsE)
        /*0008*/ 	.word	0x000000a8


	//----- nvinfo : EIATTR_FRAME_SIZE
	.align		4
.L_12:
        /*000c*/ 	.byte	0x04, 0x11
        /*000e*/ 	.short	(.L_14 - .L_13)
	.align		4
.L_13:
        /*0010*/ 	.word	index@(_ZN7cutlass13device_kernelINS_4gemm6kernel13GemmUniversalIN4cute5tupleIJiiiiEEENS1_10collective13CollectiveMmaINS1_37MainloopSm90TmaGmmaWarpSpecializedFP8ILi7ENS5_IJNS4_1CILi1EEESB_SB_EEENS1_35KernelTmaWarpSpecializedCooperativeEEENS5_IJNSA_ILi256EEENSA_ILi128EEESG_EEENS_12float_e5m2_tENS5_IJlSB_lEEESI_SJ_NS4_8TiledMMAINS4_8MMA_AtomIJNS4_4SM904GMMA31MMA_64x128x32_F32E5M2E5M2_SS_TNILNSN_7ScaleInE1ELSP_1EEEEEENS4_6LayoutINS5_IJNSA_ILi2EEESB_SB_EEENS5_IJSB_NSA_ILi0EEESV_EEEEENS5_IJNS4_10UnderscoreESY_SY_EEEEENS4_13SM90_TMA_LOADENS4_14ComposedLayoutINS4_7SwizzleILi3ELi4ELi3EEENS4_18smem_ptr_flag_bitsILi8EEENSS_INS5_IJNSA_ILi8EEESG_EEENS5_IJSG_SB_EEEEEEEvNS4_8identityES11_S1B_vS1C_EENS_8epilogue10collective6detail29Sm90TmaWarpSpecializedAdapterINS1F_15DefaultEpilogueISI_SJ_SJ_NS1E_6thread17LinearCombinationISI_Li1EffLNS1J_9ScaleType4KindE0ELNS_15FloatRoundStyleE2ESI_EENS1_15EpilogueDefaultEEEEEvvEEEEvNT_6ParamsE)
        /*0014*/ 	.word	0x000000f0


	//----- nvinfo : EIATTR_MIN_STACK_SIZE
	.align		4
.L_14:
        /*0018*/ 	.byte	0x04, 0x12
        /*001a*/ 	.short	(.L_16 - .L_15)
	.align		4
.L_15:
        /*001c*/ 	.word	index@(_ZN7cutlass13device_kernelINS_4gemm6kernel13GemmUniversalIN4cute5tupleIJiiiiEEENS1_10collective13CollectiveMmaINS1_37MainloopSm90TmaGmmaWarpSpecializedFP8ILi7ENS5_IJNS4_1CILi1EEESB_SB_EEENS1_35KernelTmaWarpSpecializedCooperativeEEENS5_IJNSA_ILi256EEENSA_ILi128EEESG_EEENS_12float_e5m2_tENS5_IJlSB_lEEESI_SJ_NS4_8TiledMMAINS4_8MMA_AtomIJNS4_4SM904GMMA31MMA_64x128x32_F32E5M2E5M2_SS_TNILNSN_7ScaleInE1ELSP_1EEEEEENS4_6LayoutINS5_IJNSA_ILi2EEESB_SB_EEENS5_IJSB_NSA_ILi0EEESV_EEEEENS5_IJNS4_10UnderscoreESY_SY_EEEEENS4_13SM90_TMA_LOADENS4_14ComposedLayoutINS4_7SwizzleILi3ELi4ELi3EEENS4_18smem_ptr_flag_bitsILi8EEENSS_INS5_IJNSA_ILi8EEESG_EEENS5_IJSG_SB_EEEEEEEvNS4_8identityES11_S1B_vS1C_EENS_8epilogue10collective6detail29Sm90TmaWarpSpecializedAdapterINS1F_15DefaultEpilogueISI_SJ_SJ_NS1E_6thread17LinearCombinationISI_Li1EffLNS1J_9ScaleType4KindE0ELNS_15FloatRoundStyleE2ESI_EENS1_15EpilogueDefaultEEEEEvvEEEEvNT_6ParamsE)
        /*0020*/ 	.word	0x000000f0
.L_16:


//--------------------- .nv.compat                --------------------------
	.section	.nv.compat,"",@"SHT_CUDA_COMPAT_INFO"
	.align	4
        /*0000*/ 	.byte	0x02, 0x09, 0x01, 0x00, 0x02, 0x02, 0x04, 0x00, 0x02, 0x05, 0x05, 0x00, 0x03, 0x07, 0x01, 0x01
        /*0010*/ 	.byte	0x02, 0x03, 0x01, 0x00, 0x02, 0x06, 0x01, 0x00, 0x04, 0x0b, 0x08, 0x00, 0x00, 0x00, 0x00, 0x00
        /*0020*/ 	.byte	0x00, 0x00, 0x00, 0x00


//--------------------- .nv.info._ZN7cutlass13device_kernelINS_4gemm6kernel13GemmUniversalIN4cute5tupleIJiiiiEEENS1_10collective13CollectiveMmaINS1_37MainloopSm90TmaGmmaWarpSpecializedFP8ILi7ENS5_IJNS4_1CILi1EEESB_SB_EEENS1_35KernelTmaWarpSpecializedCooperativeEEENS5_IJNSA_ILi256EEENSA_ILi128EEESG_EEENS_12float_e5m2_tENS5_IJlSB_lEEESI_SJ_NS4_8TiledMMAINS4_8MMA_AtomIJNS4_4SM904GMMA31MMA_64x128x32_F32E5M2E5M2_SS_TNILNSN_7ScaleInE1ELSP_1EEEEEENS4_6LayoutINS5_IJNSA_ILi2EEESB_SB_EEENS5_IJSB_NSA_ILi0EEESV_EEEEENS5_IJNS4_10UnderscoreESY_SY_EEEEENS4_13SM90_TMA_LOADENS4_14ComposedLayoutINS4_7SwizzleILi3ELi4ELi3EEENS4_18smem_ptr_flag_bitsILi8EEENSS_INS5_IJNSA_ILi8EEESG_EEENS5_IJSG_SB_EEEEEEEvNS4_8identityES11_S1B_vS1C_EENS_8epilogue10collective6detail29Sm90TmaWarpSpecializedAdapterINS1F_15DefaultEpilogueISI_SJ_SJ_NS1E_6thread17LinearCombinationISI_Li1EffLNS1J_9ScaleType4KindE0ELNS_15FloatRoundStyleE2ESI_EENS1_15EpilogueDefaultEEEEEvvEEEEvNT_6ParamsE --------------------------
	.section	.nv.info._ZN7cutlass13device_kernelINS_4gemm6kernel13GemmUniversalIN4cute5tupleIJiiiiEEENS1_10collective13CollectiveMmaINS1_37MainloopSm90TmaGmmaWarpSpecializedFP8ILi7ENS5_IJNS4_1CILi1EEESB_SB_EEENS1_35KernelTmaWarpSpecializedCooperativeEEENS5_IJNSA_ILi256EEENSA_ILi128EEESG_EEENS_12float_e5m2_tENS5_IJlSB_lEEESI_SJ_NS4_8TiledMMAINS4_8MMA_AtomIJNS4_4SM904GMMA31MMA_64x128x32_F32E5M2E5M2_SS_TNILNSN_7ScaleInE1ELSP_1EEEEEENS4_6LayoutINS5_IJNSA_ILi2EEESB_SB_EEENS5_IJSB_NSA_ILi0EEESV_EEEEENS5_IJNS4_10UnderscoreESY_SY_EEEEENS4_13SM90_TMA_LOADENS4_14ComposedLayoutINS4_7SwizzleILi3ELi4ELi3EEENS4_18smem_ptr_flag_bitsILi8EEENSS_INS5_IJNSA_ILi8EEESG_EEENS5_IJSG_SB_EEEEEEEvNS4_8identityES11_S1B_vS1C_EENS_8epilogue10collective6detail29Sm90TmaWarpSpecializedAdapterINS1F_15DefaultEpilogueISI_SJ_SJ_NS1E_6thread17LinearCombinationISI_Li1EffLNS1J_9ScaleType4KindE0ELNS_15FloatRoundStyleE2ESI_EENS1_15EpilogueDefaultEEEEEvvEEEEvNT_6ParamsE,"",@"SHT_CUDA_INFO"
	.sectionflags	@""
	.align	4


	//----- nvinfo : EIATTR_CUDA_API_VERSION
	.align		4
        /*0000*/ 	.byte	0x04, 0x37
        /*0002*/ 	.short	(.L_18 - .L_17)
.L_17:
        /*0004*/ 	.word	0x00000082


	//----- nvinfo : EIATTR_KPARAM_INFO
	.align		4
.L_18:
        /*0008*/ 	.byte	0x04, 0x17
        /*000a*/ 	.short	(.L_20 - .L_19)
.L_19:
        /*000c*/ 	.word	0x00000000
        /*0010*/ 	.short	0x0000
        /*0012*/ 	.short	0x0070
        /*0014*/ 	.byte	0x00, 0xf0, 0x01, 0x10


	//----- nvinfo : EIATTR_SPARSE_MMA_MASK
	.align		4
.L_20:
        /*0018*/ 	.byte	0x03, 0x50
        /*001a*/ 	.short	0x0000


	//----- nvinfo : EIATTR_MAXREG_COUNT
	.align		4
        /*001c*/ 	.byte	0x03, 0x1b
        /*001e*/ 	.short	0x00a8


	//----- nvinfo : EIATTR_NUM_BARRIERS
	.align		4
        /*0020*/ 	.byte	0x02, 0x4c
        /*0022*/ 	.byte	0x01
	.zero		1


	//----- nvinfo : EIATTR_ANNOTATIONS
	.align		4
        /*0024*/ 	.byte	0x04, 0x55
        /*0026*/ 	.short	(.L_22 - .L_21)


	//   ....[0]....
.L_21:
        /*0028*/ 	.word	0x00000001
        /*002c*/ 	.byte	0xf0, 0x05, 0x00, 0x00, 0x01, 0x00, 0x00, 0x00, 0x10, 0x06, 0x00, 0x00, 0x01, 0x00, 0x00, 0x00
        /* <DEDUP_REMOVED lines=185> */
        /*0bcc*/ 	.byte	0x30, 0x06, 0x01, 0x00


	//----- nvinfo : EIATTR_MERCURY_ISA_VERSION
	.align		4
.L_22:
        /*0bd0*/ 	.byte	0x03, 0x5f
        /*0bd2*/ 	.short	0x0101


	//----- nvinfo : EIATTR_INT_WARP_WIDE_INSTR_OFFSETS
	.align		4
        /*0bd4*/ 	.byte	0x04, 0x31
        /*0bd6*/ 	.short	(.L_24 - .L_23)


	//   ....[0]....
.L_23:
        /*0bd8*/ 	.word	0x000004c0


	//   ....[1]....
        /*0bdc*/ 	.word	0x000004d0


	//   ....[2]....
        /*0be0*/ 	.word	0x00000600


	//----- nvinfo : EIATTR_COOP_GROUP_MASK_REGIDS
	.align		4
.L_24:
        /*0be4*/ 	.byte	0x04, 0x29
        /*0be6*/ 	.short	(.L_26 - .L_25)


	//   ....[0]....
.L_25:
        /*0be8*/ 	.word	0xffffffff


	//   ....[1]....
        /*0bec*/ 	.word	0xffffffff


	//   ....[2]....
        /*0bf0*/ 	.word	0xffffffff


	//   ....[3]....
        /*0bf4*/ 	.word	0xffffffff


	//   ....[4]....
        /*0bf8*/ 	.word	0xffffffff


	//----- nvinfo : EIATTR_COOP_GROUP_INSTR_OFFSETS
	.align		4
.L_26:
        /*0bfc*/ 	.byte	0x04, 0x28
        /*0bfe*/ 	.short	(.L_28 - .L_27)


	//   ....[0]....
.L_27:
        /*0c00*/ 	.word	0x00000070


	//   ....[1]....
        /*0c04*/ 	.word	0x00000080


	//   ....[2]....
        /*0c08*/ 	.word	0x000001a0


	//   ....[3]....
        /*0c0c*/ 	.word	0x00000410


	//   ....[4]....
        /*0c10*/ 	.word	0x00001350


	//----- nvinfo : EIATTR_REG_RECONFIG
	.align		4
.L_28:
        /*0c14*/ 	.byte	0x01, 0x54
	.zero		2


	//----- nvinfo : EIATTR_MBARRIER_INSTR_OFFSETS
	.align		4
        /*0c18*/ 	.byte	0x04, 0x39
        /*0c1a*/ 	.short	(.L_30 - .L_29)


	//   ....[0]....
.L_29:
        /*0c1c*/ 	.word	0x00000320
        /*0c20*/ 	.word	0x000000ff
        /*0c24*/ 	.word	0x00000000
        /*0c28*/ 	.short	0x0100
        /*0c2a*/ 	.byte	0x09
	.zero		1


	//   ....[1]....
        /*0c2c*/ 	.word	0x00000330
        /*0c30*/ 	.word	0x000000ff
        /*0c34*/ 	.word	0x00000038
        /*0c38*/ 	.short	0x0100
        /*0c3a*/ 	.byte	0x09
	.zero		1


	//   ....[2]....
        /*0c3c*/ 	.word	0x00000340
        /*0c40*/ 	.word	0x000000ff
        /*0c44*/ 	.word	0x00000008
        /*0c48*/ 	.short	0x0100
        /*0c4a*/ 	.byte	0x09
	.zero		1


	//   ....[3]....
        /*0c4c*/ 	.word	0x00000350
        /*0c50*/ 	.word	0x000000ff
        /*0c54*/ 	.word	0x00000040
        /*0c58*/ 	.short	0x0100
        /*0c5a*/ 	.byte	0x09
	.zero		1


	//   ....[4]....
        /*0c5c*/ 	.word	0x00000360
        /*0c60*/ 	.word	0x000000ff
        /*0c64*/ 	.word	0x00000010
        /*0c68*/ 	.short	0x0100
        /*0c6a*/ 	.byte	0x09
	.zero		1


	//   ....[5]....
        /*0c6c*/ 	.word	0x00000370
        /*0c70*/ 	.word	0x000000ff
        /*0c74*/ 	.word	0x00000048
        /*0c78*/ 	.short	0x0100
        /*0c7a*/ 	.byte	0x09
	.zero		1


	//   ....[6]....
        /*0c7c*/ 	.word	0x00000380
        /*0c80*/ 	.word	0x000000ff
        /*0c84*/ 	.word	0x00000018
        /*0c88*/ 	.short	0x0100
        /*0c8a*/ 	.byte	0x09
	.zero		1


	//   ....[7]....
        /*0c8c*/ 	.word	0x00000390
        /*0c90*/ 	.word	0x000000ff
        /*0c94*/ 	.word	0x00000050
        /*0c98*/ 	.short	0x0100
        /*0c9a*/ 	.byte	0x09
	.zero		1


	//   ....[8]....
        /*0c9c*/ 	.word	0x000003a0
        /*0ca0*/ 	.word	0x000000ff
        /*0ca4*/ 	.word	0x00000020
        /*0ca8*/ 	.short	0x0100
        /*0caa*/ 	.byte	0x09
	.zero		1


	//   ....[9]....
        /*0cac*/ 	.word	0x000003b0
        /*0cb0*/ 	.word	0x000000ff
        /*0cb4*/ 	.word	0x00000058
        /*0cb8*/ 	.short	0x0100
        /*0cba*/ 	.byte	0x09
	.zero		1


	//   ....[10]....
        /*0cbc*/ 	.word	0x000003c0
        /*0cc0*/ 	.word	0x000000ff
        /*0cc4*/ 	.word	0x00000028
        /*0cc8*/ 	.short	0x0100
        /*0cca*/ 	.byte	0x09
	.zero		1


	//   ....[11]....
        /*0ccc*/ 	.word	0x000003d0
        /*0cd0*/ 	.word	0x000000ff
        /*0cd4*/ 	.word	0x00000060
        /*0cd8*/ 	.short	0x0100
        /*0cda*/ 	.byte	0x09
	.zero		1


	//   ....[12]....
        /*0cdc*/ 	.word	0x000003e0
        /*0ce0*/ 	.word	0x000000ff
        /*0ce4*/ 	.word	0x00000030
        /*0ce8*/ 	.short	0x0100
        /*0cea*/ 	.byte	0x09
	.zero		1


	//   ....[13]....
        /*0cec*/ 	.word	0x000003f0
        /*0cf0*/ 	.word	0x000000ff
        /*0cf4*/ 	.word	0x00000068
        /*0cf8*/ 	.short	0x0100
        /*0cfa*/ 	.byte	0x09
	.zero		1


	//   ....[14]....
        /*0cfc*/ 	.word	0x00000630
        /*0d00*/ 	.word	0x000000ff
        /*0d04*/ 	.word	0x00000080
        /*0d08*/ 	.short	0x0100
        /*0d0a*/ 	.byte	0x06
	.zero		1


	//   ....[15]....
        /*0d0c*/ 	.word	0x00000640
        /*0d10*/ 	.word	0x000000ff
        /*0d14*/ 	.word	0x00000088
        /*0d18*/ 	.short	0x0100
        /*0d1a*/ 	.byte	0x06
	.zero		1


	//   ....[16]....
        /*0d1c*/ 	.word	0x00001b50
        /*0d20*/ 	.word	0x000000ff
        /*0d24*/ 	.word	0x00000000
        /*0d28*/ 	.short	0x010a
        /*0d2a*/ 	.byte	0x06
	.zero		1


	//   ....[17]....
        /*0d2c*/ 	.word	0x00001b90
        /*0d30*/ 	.word	0x000000ff
        /*0d34*/ 	.word	0x00000000
        /*0d38*/ 	.short	0x010a
        /*0d3a*/ 	.byte	0x06
	.zero		1


	//   ....[18]....
        /*0d3c*/ 	.word	0x00002f00
        /*0d40*/ 	.word	0x000000ff
        /*0d44*/ 	.word	0x00000000
        /*0d48*/ 	.short	0x010a
        /*0d4a*/ 	.byte	0x10
	.zero		1


	//   ....[19]....
        /*0d4c*/ 	.word	0x00002f40
        /*0d50*/ 	.word	0x000000ff
        /*0d54*/ 	.word	0x00000000
        /*0d58*/ 	.short	0x010a
        /*0d5a*/ 	.byte	0x10
	.zero		1


	//   ....[20]....
        /*0d5c*/ 	.word	0x000040a0
        /*0d60*/ 	.word	0x000000ff
        /*0d64*/ 	.word	0x00000000
        /*0d68*/ 	.short	0x0101
        /*0d6a*/ 	.byte	0x08
	.zero		1


	//   ....[21]....
        /*0d6c*/ 	.word	0x00005250
        /*0d70*/ 	.word	0x000000ff
        /*0d74*/ 	.word	0x00000000
        /*0d78*/ 	.short	0x0101
        /*0d7a*/ 	.byte	0x06
	.zero		1


	//   ....[22]....
        /*0d7c*/ 	.word	0x0000f680
        /*0d80*/ 	.word	0x0000000d
        /*0d84*/ 	.word	0x00000038
        /*0d88*/ 	.short	0x010a
        /*0d8a*/ 	.byte	0x3f
	.zero		1


	//   ....[23]....
        /*0d8c*/ 	.word	0x0000faa0
        /*0d90*/ 	.word	0x00000004
        /*0d94*/ 	.word	0x00000088
        /*0d98*/ 	.short	0x0101
        /*0d9a*/ 	.byte	0x3f
	.zero		1


	//   ....[24]....
        /*0d9c*/ 	.word	0x000101d0
        /*0da0*/ 	.word	0x00000007
        /*0da4*/ 	.word	0x00000000
        /*0da8*/ 	.short	0x010a
        /*0daa*/ 	.byte	0x3f
	.zero		1


	//   ....[25]....
        /*0dac*/ 	.word	0x00010250
        /*0db0*/ 	.word	0x00000009
        /*0db4*/ 	.word	0x00000000
        /*0db8*/ 	.short	0x010a
        /*0dba*/ 	.byte	0x3f
	.zero		1


	//   ....[26]....
        /*0dbc*/ 	.word	0x000102e0
        /*0dc0*/ 	.word	0x00000006
        /*0dc4*/ 	.word	0x00000000
        /*0dc8*/ 	.short	0x010a
        /*0dca*/ 	.byte	0x3f
	.zero		1


	//   ....[27]....
        /*0dcc*/ 	.word	0x00010370
        /*0dd0*/ 	.word	0x00000009
        /*0dd4*/ 	.word	0x00000000
        /*0dd8*/ 	.short	0x010a
        /*0dda*/ 	.byte	0x3f
	.zero		1


	//   ....[28]....
        /*0ddc*/ 	.word	0x00010400
        /*0de0*/ 	.word	0x00000006
        /*0de4*/ 	.word	0x00000000
        /*0de8*/ 	.short	0x010a
        /*0dea*/ 	.byte	0x3f
	.zero		1


	//   ....[29]....
        /*0dec*/ 	.word	0x00010490
        /*0df0*/ 	.word	0x00000009
        /*0df4*/ 	.word	0x00000000
        /*0df8*/ 	.short	0x010a
        /*0dfa*/ 	.byte	0x3f
	.zero		1


	//   ....[30]....
        /*0dfc*/ 	.word	0x00010520
        /*0e00*/ 	.word	0x00000003
        /*0e04*/ 	.word	0x00000000
        /*0e08*/ 	.short	0x010a
        /*0e0a*/ 	.byte	0x3f
	.zero		1


	//   ....[31]....
        /*0e0c*/ 	.word	0x00010590
        /*0e10*/ 	.word	0x00000003
        /*0e14*/ 	.word	0x00000000
        /*0e18*/ 	.short	0x010a
        /*0e1a*/ 	.byte	0x3f
	.zero		1


	//   ....[32]....
        /*0e1c*/ 	.word	0x00010600
        /*0e20*/ 	.word	0x00000000
        /*0e24*/ 	.word	0x00000000
        /*0e28*/ 	.short	0x010a
        /*0e2a*/ 	.byte	0x3f
	.zero		1


	//   ....[33]....
        /*0e2c*/ 	.word	0x000106e0
        /*0e30*/ 	.word	0x0000000d
        /*0e34*/ 	.word	0x00000038
        /*0e38*/ 	.short	0x010a
        /*0e3a*/ 	.byte	0x3f
	.zero		1


	//   ....[34]....
        /*0e3c*/ 	.word	0x000107c0
        /*0e40*/ 	.word	0x00000007
        /*0e44*/ 	.word	0x00000000
        /*0e48*/ 	.short	0x010a
        /*0e4a*/ 	.byte	0x3f
	.zero		1


	//   ....[35]....
        /*0e4c*/ 	.word	0x00010810
        /*0e50*/ 	.word	0x00000009
        /*0e54*/ 	.word	0x00000000
        /*0e58*/ 	.short	0x010a
        /*0e5a*/ 	.byte	0x3f
	.zero		1


	//   ....[36]....
        /*0e5c*/ 	.word	0x00010860
        /*0e60*/ 	.word	0x00000006
        /*0e64*/ 	.word	0x00000000
        /*0e68*/ 	.short	0x010a
        /*0e6a*/ 	.byte	0x3f
	.zero		1


	//   ....[37]....
        /*0e6c*/ 	.word	0x000108b0
        /*0e70*/ 	.word	0x00000009
        /*0e74*/ 	.word	0x00000000
        /*0e78*/ 	.short	0x010a
        /*0e7a*/ 	.byte	0x3f
	.zero		1


	//   ....[38]....
        /*0e7c*/ 	.word	0x00010900
        /*0e80*/ 	.word	0x00000006
        /*0e84*/ 	.word	0x00000000
        /*0e88*/ 	.short	0x010a
        /*0e8a*/ 	.byte	0x3f
	.zero		1


	//   ....[39]....
        /*0e8c*/ 	.word	0x00010950
        /*0e90*/ 	.word	0x00000009
        /*0e94*/ 	.word	0x00000000
        /*0e98*/ 	.short	0x010a
        /*0e9a*/ 	.byte	0x3f
	.zero		1


	//----- nvinfo : EIATTR_NUM_MBARRIERS
	.align		4
.L_30:
        /*0e9c*/ 	.byte	0x03, 0x38
        /*0e9e*/ 	.short	0x0010


	//----- nvinfo : EIATTR_EXIT_INSTR_OFFSETS
	.align		4
        /*0ea0*/ 	.byte	0x04, 0x1c
        /*0ea2*/ 	.short	(.L_32 - .L_31)


	//   ....[0]....
.L_31:
        /*0ea4*/ 	.word	0x000006a0


	//   ....[1]....
        /*0ea8*/ 	.word	0x00000ff0


	//   ....[2]....
        /*0eac*/ 	.word	0x0000ecc0


	//   ....[3]....
        /*0eb0*/ 	.word	0x0000f310


	//   ....[4]....
        /*0eb4*/ 	.word	0x00010570


	//----- nvinfo : EIATTR_MAX_THREADS
	.align		4
.L_32:
        /*0eb8*/ 	.byte	0x04, 0x05
        /*0eba*/ 	.short	(.L_34 - .L_33)
.L_33:
        /*0ebc*/ 	.word	0x00000180
        /*0ec0*/ 	.word	0x00000001
        /*0ec4*/ 	.word	0x00000001


	//----- nvinfo : EIATTR_CRS_STACK_SIZE
	.align		4
.L_34:
        /*0ec8*/ 	.byte	0x04, 0x1e
        /*0eca*/ 	.short	(.L_36 - .L_35)
.L_35:
        /*0ecc*/ 	.word	0x00000000


	//----- nvinfo : EIATTR_CBANK_PARAM_SIZE
	.align		4
.L_36:
        /*0ed0*/ 	.byte	0x03, 0x19
        /*0ed2*/ 	.short	0x0470


	//----- nvinfo : EIATTR_PARAM_CBANK
	.align		4
        /*0ed4*/ 	.byte	0x04, 0x0a
        /*0ed6*/ 	.short	(.L_38 - .L_37)
	.align		4
.L_37:
        /*0ed8*/ 	.word	index@(.nv.constant0._ZN7cutlass13device_kernelINS_4gemm6kernel13GemmUniversalIN4cute5tupleIJiiiiEEENS1_10collective13CollectiveMmaINS1_37MainloopSm90TmaGmmaWarpSpecializedFP8ILi7ENS5_IJNS4_1CILi1EEESB_SB_EEENS1_35KernelTmaWarpSpecializedCooperativeEEENS5_IJNSA_ILi256EEENSA_ILi128EEESG_EEENS_12float_e5m2_tENS5_IJlSB_lEEESI_SJ_NS4_8TiledMMAINS4_8MMA_AtomIJNS4_4SM904GMMA31MMA_64x128x32_F32E5M2E5M2_SS_TNILNSN_7ScaleInE1ELSP_1EEEEEENS4_6LayoutINS5_IJNSA_ILi2EEESB_SB_EEENS5_IJSB_NSA_ILi0EEESV_EEEEENS5_IJNS4_10UnderscoreESY_SY_EEEEENS4_13SM90_TMA_LOADENS4_14ComposedLayoutINS4_7SwizzleILi3ELi4ELi3EEENS4_18smem_ptr_flag_bitsILi8EEENSS_INS5_IJNSA_ILi8EEESG_EEENS5_IJSG_SB_EEEEEEEvNS4_8identityES11_S1B_vS1C_EENS_8epilogue10collective6detail29Sm90TmaWarpSpecializedAdapterINS1F_15DefaultEpilogueISI_SJ_SJ_NS1E_6thread17LinearCombinationISI_Li1EffLNS1J_9ScaleType4KindE0ELNS_15FloatRoundStyleE2ESI_EENS1_15EpilogueDefaultEEEEEvvEEEEvNT_6ParamsE)
        /*0edc*/ 	.short	0x0210
        /*0ede*/ 	.short	0x0470


	//----- nvinfo : EIATTR_SW_WAR
	.align		4
.L_38:
        /*0ee0*/ 	.byte	0x04, 0x36
        /*0ee2*/ 	.short	(.L_40 - .L_39)
.L_39:
        /*0ee4*/ 	.word	0x00000008
.L_40:


//--------------------- .nv.callgraph             --------------------------
	.section	.nv.callgraph,"",@"SHT_CUDA_CALLGRAPH"
	.align	4
	.sectionentsize	8
	.align		4
        /*0000*/ 	.word	0x00000000
	.align		4
        /*0004*/ 	.word	0xffffffff
	.align		4
        /*0008*/ 	.word	0x00000000
	.align		4
        /*000c*/ 	.word	0xfffffffe
	.align		4
        /*0010*/ 	.word	0x00000000
	.align		4
        /*0014*/ 	.word	0xfffffffd
	.align		4
        /*0018*/ 	.word	0x00000000
	.align		4
        /*001c*/ 	.word	0xfffffffc


//--------------------- .nv.constant4             --------------------------
	.section	.nv.constant4,"a",@progbits
	.align	8
	.align		8
.nv.constant4:
        /*0000*/ 	.dword	_ZN40_INTERNAL_9d28f639_4_k_cu_88da6dc2_274264cuda3std3__45__cpo5beginE
	.align		8
        /*0008*/ 	.dword	_ZN40_INTERNAL_9d28f639_4_k_cu_88da6dc2_274264cuda3std3__45__cpo3endE
	.align		8
        /*0010*/ 	.dword	_ZN40_INTERNAL_9d28f639_4_k_cu_88da6dc2_274264cuda3std3__45__cpo6cbeginE
	.align		8
        /*0018*/ 	.dword	_ZN40_INTERNAL_9d28f639_4_k_cu_88da6dc2_274264cuda3std3__45__cpo4cendE
	.align		8
        /*0020*/ 	.dword	_ZN40_INTERNAL_9d28f639_4_k_cu_88da6dc2_274264cuda3std3__442_GLOBAL__N__9d28f639_4_k_cu_88da6dc2_274266ignoreE
	.align		8
        /*0028*/ 	.dword	_ZN40_INTERNAL_9d28f639_4_k_cu_88da6dc2_274264cuda3std3__419piecewise_constructE
	.align		8
        /*0030*/ 	.dword	_ZN40_INTERNAL_9d28f639_4_k_cu_88da6dc2_274264cuda3std3__48in_placeE
	.align		8
        /*0038*/ 	.dword	_ZN40_INTERNAL_9d28f639_4_k_cu_88da6dc2_274264cuda3std6ranges3__45__cpo4swapE
	.align		8
        /*0040*/ 	.dword	_ZN40_INTERNAL_9d28f639_4_k_cu_88da6dc2_274264cuda3std6ranges3__45__cpo9iter_moveE
	.align		8
        /*0048*/ 	.dword	_ZN40_INTERNAL_9d28f639_4_k_cu_88da6dc2_274264cute7productE
	.align		8
        /*0050*/ 	.dword	_ZN40_INTERNAL_9d28f639_4_k_cu_88da6dc2_274264cute1_E


//--------------------- .text._ZN7cutlass13device_kernelINS_4gemm6kernel13GemmUniversalIN4cute5tupleIJiiiiEEENS1_10collective13CollectiveMmaINS1_37MainloopSm90TmaGmmaWarpSpecializedFP8ILi7ENS5_IJNS4_1CILi1EEESB_SB_EEENS1_35KernelTmaWarpSpecializedCooperativeEEENS5_IJNSA_ILi256EEENSA_ILi128EEESG_EEENS_12float_e5m2_tENS5_IJlSB_lEEESI_SJ_NS4_8TiledMMAINS4_8MMA_AtomIJNS4_4SM904GMMA31MMA_64x128x32_F32E5M2E5M2_SS_TNILNSN_7ScaleInE1ELSP_1EEEEEENS4_6LayoutINS5_IJNSA_ILi2EEESB_SB_EEENS5_IJSB_NSA_ILi0EEESV_EEEEENS5_IJNS4_10UnderscoreESY_SY_EEEEENS4_13SM90_TMA_LOADENS4_14ComposedLayoutINS4_7SwizzleILi3ELi4ELi3EEENS4_18smem_ptr_flag_bitsILi8EEENSS_INS5_IJNSA_ILi8EEESG_EEENS5_IJSG_SB_EEEEEEEvNS4_8identityES11_S1B_vS1C_EENS_8epilogue10collective6detail29Sm90TmaWarpSpecializedAdapterINS1F_15DefaultEpilogueISI_SJ_SJ_NS1E_6thread17LinearCombinationISI_Li1EffLNS1J_9ScaleType4KindE0ELNS_15FloatRoundStyleE2ESI_EENS1_15EpilogueDefaultEEEEEvvEEEEvNT_6ParamsE --------------------------
	.section	.text._ZN7cutlass13device_kernelINS_4gemm6kernel13GemmUniversalIN4cute5tupleIJiiiiEEENS1_10collective13CollectiveMmaINS1_37MainloopSm90TmaGmmaWarpSpecializedFP8ILi7ENS5_IJNS4_1CILi1EEESB_SB_EEENS1_35KernelTmaWarpSpecializedCooperativeEEENS5_IJNSA_ILi256EEENSA_ILi128EEESG_EEENS_12float_e5m2_tENS5_IJlSB_lEEESI_SJ_NS4_8TiledMMAINS4_8MMA_AtomIJNS4_4SM904GMMA31MMA_64x128x32_F32E5M2E5M2_SS_TNILNSN_7ScaleInE1ELSP_1EEEEEENS4_6LayoutINS5_IJNSA_ILi2EEESB_SB_EEENS5_IJSB_NSA_ILi0EEESV_EEEEENS5_IJNS4_10UnderscoreESY_SY_EEEEENS4_13SM90_TMA_LOADENS4_14ComposedLayoutINS4_7SwizzleILi3ELi4ELi3EEENS4_18smem_ptr_flag_bitsILi8EEENSS_INS5_IJNSA_ILi8EEESG_EEENS5_IJSG_SB_EEEEEEEvNS4_8identityES11_S1B_vS1C_EENS_8epilogue10collective6detail29Sm90TmaWarpSpecializedAdapterINS1F_15DefaultEpilogueISI_SJ_SJ_NS1E_6thread17LinearCombinationISI_Li1EffLNS1J_9ScaleType4KindE0ELNS_15FloatRoundStyleE2ESI_EENS1_15EpilogueDefaultEEEEEvvEEEEvNT_6ParamsE,"ax",@progbits
	.align	128
.text._ZN7cutlass13device_kernelINS_4gemm6kernel13GemmUniversalIN4cute5tupleIJiiiiEEENS1_10collective13CollectiveMmaINS1_37MainloopSm90TmaGmmaWarpSpecializedFP8ILi7ENS5_IJNS4_1CILi1EEESB_SB_EEENS1_35KernelTmaWarpSpecializedCooperativeEEENS5_IJNSA_ILi256EEENSA_ILi128EEESG_EEENS_12float_e5m2_tENS5_IJlSB_lEEESI_SJ_NS4_8TiledMMAINS4_8MMA_AtomIJNS4_4SM904GMMA31MMA_64x128x32_F32E5M2E5M2_SS_TNILNSN_7ScaleInE1ELSP_1EEEEEENS4_6LayoutINS5_IJNSA_ILi2EEESB_SB_EEENS5_IJSB_NSA_ILi0EEESV_EEEEENS5_IJNS4_10UnderscoreESY_SY_EEEEENS4_13SM90_TMA_LOADENS4_14ComposedLayoutINS4_7SwizzleILi3ELi4ELi3EEENS4_18smem_ptr_flag_bitsILi8EEENSS_INS5_IJNSA_ILi8EEESG_EEENS5_IJSG_SB_EEEEEEEvNS4_8identityES11_S1B_vS1C_EENS_8epilogue10collective6detail29Sm90TmaWarpSpecializedAdapterINS1F_15DefaultEpilogueISI_SJ_SJ_NS1E_6thread17LinearCombinationISI_Li1EffLNS1J_9ScaleType4KindE0ELNS_15FloatRoundStyleE2ESI_EENS1_15EpilogueDefaultEEEEEvvEEEEvNT_6ParamsE:
        .type           _ZN7cutlass13device_kernelINS_4gemm6kernel13GemmUniversalIN4cute5tupleIJiiiiEEENS1_10collective13CollectiveMmaINS1_37MainloopSm90TmaGmmaWarpSpecializedFP8ILi7ENS5_IJNS4_1CILi1EEESB_SB_EEENS1_35KernelTmaWarpSpecializedCooperativeEEENS5_IJNSA_ILi256EEENSA_ILi128EEESG_EEENS_12float_e5m2_tENS5_IJlSB_lEEESI_SJ_NS4_8TiledMMAINS4_8MMA_AtomIJNS4_4SM904GMMA31MMA_64x128x32_F32E5M2E5M2_SS_TNILNSN_7ScaleInE1ELSP_1EEEEEENS4_6LayoutINS5_IJNSA_ILi2EEESB_SB_EEENS5_IJSB_NSA_ILi0EEESV_EEEEENS5_IJNS4_10UnderscoreESY_SY_EEEEENS4_13SM90_TMA_LOADENS4_14ComposedLayoutINS4_7SwizzleILi3ELi4ELi3EEENS4_18smem_ptr_flag_bitsILi8EEENSS_INS5_IJNSA_ILi8EEESG_EEENS5_IJSG_SB_EEEEEEEvNS4_8identityES11_S1B_vS1C_EENS_8epilogue10collective6detail29Sm90TmaWarpSpecializedAdapterINS1F_15DefaultEpilogueISI_SJ_SJ_NS1E_6thread17LinearCombinationISI_Li1EffLNS1J_9ScaleType4KindE0ELNS_15FloatRoundStyleE2ESI_EENS1_15EpilogueDefaultEEEEEvvEEEEvNT_6ParamsE,@function
        .size           _ZN7cutlass13device_kernelINS_4gemm6kernel13GemmUniversalIN4cute5tupleIJiiiiEEENS1_10collective13CollectiveMmaINS1_37MainloopSm90TmaGmmaWarpSpecializedFP8ILi7ENS5_IJNS4_1CILi1EEESB_SB_EEENS1_35KernelTmaWarpSpecializedCooperativeEEENS5_IJNSA_ILi256EEENSA_ILi128EEESG_EEENS_12float_e5m2_tENS5_IJlSB_lEEESI_SJ_NS4_8TiledMMAINS4_8MMA_AtomIJNS4_4SM904GMMA31MMA_64x128x32_F32E5M2E5M2_SS_TNILNSN_7ScaleInE1ELSP_1EEEEEENS4_6LayoutINS5_IJNSA_ILi2EEESB_SB_EEENS5_IJSB_NSA_ILi0EEESV_EEEEENS5_IJNS4_10UnderscoreESY_SY_EEEEENS4_13SM90_TMA_LOADENS4_14ComposedLayoutINS4_7SwizzleILi3ELi4ELi3EEENS4_18smem_ptr_flag_bitsILi8EEENSS_INS5_IJNSA_ILi8EEESG_EEENS5_IJSG_SB_EEEEEEEvNS4_8identityES11_S1B_vS1C_EENS_8epilogue10collective6detail29Sm90TmaWarpSpecializedAdapterINS1F_15DefaultEpilogueISI_SJ_SJ_NS1E_6thread17LinearCombinationISI_Li1EffLNS1J_9ScaleType4KindE0ELNS_15FloatRoundStyleE2ESI_EENS1_15EpilogueDefaultEEEEEvvEEEEvNT_6ParamsE,(.L_x_335 - _ZN7cutlass13device_kernelINS_4gemm6kernel13GemmUniversalIN4cute5tupleIJiiiiEEENS1_10collective13CollectiveMmaINS1_37MainloopSm90TmaGmmaWarpSpecializedFP8ILi7ENS5_IJNS4_1CILi1EEESB_SB_EEENS1_35KernelTmaWarpSpecializedCooperativeEEENS5_IJNSA_ILi256EEENSA_ILi128EEESG_EEENS_12float_e5m2_tENS5_IJlSB_lEEESI_SJ_NS4_8TiledMMAINS4_8MMA_AtomIJNS4_4SM904GMMA31MMA_64x128x32_F32E5M2E5M2_SS_TNILNSN_7ScaleInE1ELSP_1EEEEEENS4_6LayoutINS5_IJNSA_ILi2EEESB_SB_EEENS5_IJSB_NSA_ILi0EEESV_EEEEENS5_IJNS4_10UnderscoreESY_SY_EEEEENS4_13SM90_TMA_LOADENS4_14ComposedLayoutINS4_7SwizzleILi3ELi4ELi3EEENS4_18smem_ptr_flag_bitsILi8EEENSS_INS5_IJNSA_ILi8EEESG_EEENS5_IJSG_SB_EEEEEEEvNS4_8identityES11_S1B_vS1C_EENS_8epilogue10collective6detail29Sm90TmaWarpSpecializedAdapterINS1F_15DefaultEpilogueISI_SJ_SJ_NS1E_6thread17LinearCombinationISI_Li1EffLNS1J_9ScaleType4KindE0ELNS_15FloatRoundStyleE2ESI_EENS1_15EpilogueDefaultEEEEEvvEEEEvNT_6ParamsE)
        .other          _ZN7cutlass13device_kernelINS_4gemm6kernel13GemmUniversalIN4cute5tupleIJiiiiEEENS1_10collective13CollectiveMmaINS1_37MainloopSm90TmaGmmaWarpSpecializedFP8ILi7ENS5_IJNS4_1CILi1EEESB_SB_EEENS1_35KernelTmaWarpSpecializedCooperativeEEENS5_IJNSA_ILi256EEENSA_ILi128EEESG_EEENS_12float_e5m2_tENS5_IJlSB_lEEESI_SJ_NS4_8TiledMMAINS4_8MMA_AtomIJNS4_4SM904GMMA31MMA_64x128x32_F32E5M2E5M2_SS_TNILNSN_7ScaleInE1ELSP_1EEEEEENS4_6LayoutINS5_IJNSA_ILi2EEESB_SB_EEENS5_IJSB_NSA_ILi0EEESV_EEEEENS5_IJNS4_10UnderscoreESY_SY_EEEEENS4_13SM90_TMA_LOADENS4_14ComposedLayoutINS4_7SwizzleILi3ELi4ELi3EEENS4_18smem_ptr_flag_bitsILi8EEENSS_INS5_IJNSA_ILi8EEESG_EEENS5_IJSG_SB_EEEEEEEvNS4_8identityES11_S1B_vS1C_EENS_8epilogue10collective6detail29Sm90TmaWarpSpecializedAdapterINS1F_15DefaultEpilogueISI_SJ_SJ_NS1E_6thread17LinearCombinationISI_Li1EffLNS1J_9ScaleType4KindE0ELNS_15FloatRoundStyleE2ESI_EENS1_15EpilogueDefaultEEEEEvvEEEEvNT_6ParamsE,@"STO_CUDA_ENTRY STV_DEFAULT"
_ZN7cutlass13device_kernelINS_4gemm6kernel13GemmUniversalIN4cute5tupleIJiiiiEEENS1_10collective13CollectiveMmaINS1_37MainloopSm90TmaGmmaWarpSpecializedFP8ILi7ENS5_IJNS4_1CILi1EEESB_SB_EEENS1_35KernelTmaWarpSpecializedCooperativeEEENS5_IJNSA_ILi256EEENSA_ILi128EEESG_EEENS_12float_e5m2_tENS5_IJlSB_lEEESI_SJ_NS4_8TiledMMAINS4_8MMA_AtomIJNS4_4SM904GMMA31MMA_64x128x32_F32E5M2E5M2_SS_TNILNSN_7ScaleInE1ELSP_1EEEEEENS4_6LayoutINS5_IJNSA_ILi2EEESB_SB_EEENS5_IJSB_NSA_ILi0EEESV_EEEEENS5_IJNS4_10UnderscoreESY_SY_EEEEENS4_13SM90_TMA_LOADENS4_14ComposedLayoutINS4_7SwizzleILi3ELi4ELi3EEENS4_18smem_ptr_flag_bitsILi8EEENSS_INS5_IJNSA_ILi8EEESG_EEENS5_IJSG_SB_EEEEEEEvNS4_8identityES11_S1B_vS1C_EENS_8epilogue10collective6detail29Sm90TmaWarpSpecializedAdapterINS1F_15DefaultEpilogueISI_SJ_SJ_NS1E_6thread17LinearCombinationISI_Li1EffLNS1J_9ScaleType4KindE0ELNS_15FloatRoundStyleE2ESI_EENS1_15EpilogueDefaultEEEEEvvEEEEvNT_6ParamsE:
[----:B------:R-:W0:Y:S02]  /*0000*/  LDC R1, c[0x0][0x28] ;  /* 0x00000a00ff017b82 */ /* 0x000e240000000800 */
[----:B0-----:R-:W-:Y:S01]  /*0010*/  VIADD R1, R1, 0xffffff10 ;  /* 0xffffff1001017836 */ /* 0x001fe20000000000 */
[----:B------:R-:W0:Y:S01]  /*0020*/  S2R R2, SR_TID.X ;  /* 0x0000000000027919 */ /* 0x000e220000002100 */
[----:B------:R-:W-:Y:S01]  /*0030*/  ELECT P0, URZ, PT ;  /* 0x00000000003f782f */ /* 0x000fe20003800000 */
[----:B------:R-:W-:Y:S01]  /*0040*/  BSSY B0, `(.L_x_0) ;  /* 0x0000015000007945 */ /* 0x000fe20003800000 */
[--C-:B0-----:R-:W-:Y:S02]  /*0050*/  SHF.R.U32.HI R0, RZ, 0x5, R2.reuse ;  /* 0x00000005ff007819 */ /* 0x101fe40000011602 */
[----:B------:R-:W-:-:S03]  /*0060*/  SHF.R.U32.HI R2, RZ, 0x7, R2 ;  /* 0x00000007ff027819 */ /* 0x000fc60000011602 */
[----:B------:R-:W0:Y:S04]  /*0070*/  SHFL.IDX PT, R3, R0, RZ, 0x1f ;  /* 0x00001fff00037589 */ /* 0x000e2800000e0000 */
[----:B------:R-:W1:Y:S01]  /*0080*/  SHFL.IDX PT, R2, R2, RZ, 0x1f ;  /* 0x00001fff02027589 */ /* 0x000e6200000e0000 */
[----:B0-----:R-:W-:Y:S02]  /*0090*/  R2UR UR4, R3 ;  /* 0x00000000030472ca */ /* 0x001fe400000e0000 */
[----:B-1----:R-:W-:-:S11]  /*00a0*/  R2UR UR6, R2 ;  /* 0x00000000020672ca */ /* 0x002fd600000e0000 */
[----:B------:R-:W-:Y:S02]  /*00b0*/  USHF.R.S32.HI UR5, URZ, 0x1f, UR4 ;  /* 0x0000001f3f057899 */ /* 0x000fe40008011404 */
[----:B------:R-:W-:Y:S02]  /*00c0*/  ISETP.NE.OR P0, PT, RZ, UR4, !P0 ;  /* 0x00000004ff007c0c */ /* 0x000fe4000c705670 */
[----:B------:R-:W-:-:S04]  /*00d0*/  ULEA.HI UR5, UR5, UR4, URZ, 0x2 ;  /* 0x0000000405057291 */ /* 0x000fc8000f8f103f */
[----:B------:R-:W-:-:S04]  /*00e0*/  ULOP3.LUT UR5, UR5, 0xfffffffc, URZ, 0xc0, !UPT ;  /* 0xfffffffc05057892 */ /* 0x000fc8000f8ec03f */
[----:B------:R-:W-:-:S03]  /*00f0*/  UIADD3 UR8, UR4, -UR5, URZ ;  /* 0x8000000504087290 */ /* 0x000fc6000fffe03f */
[----:B------:R-:W-:Y:S09]  /*0100*/  @P0 BRA `(.L_x_1) ;  /* 0x0000000000200947 */ /* 0x000ff20003800000 */
[----:B------:R-:W-:Y:S02]  /*0110*/  ULDC.64 UR4, c[0x0][0x198] ;  /* 0x0000660000047ab9 */ /* 0x000fe40000000a00 */
[----:B------:R-:W-:Y:S02]  /*0120*/  UIADD3 UR10, UP0, UR4, 0xf0, URZ ;  /* 0x000000f0040a7890 */ /* 0x000fe4000ff1e03f */
[----:B------:R-:W-:Y:S02]  /*0130*/  UIADD3 UR4, UP1, UR4, 0x1f0, URZ ;  /* 0x000001f004047890 */ /* 0x000fe4000ff3e03f */
[----:B------:R-:W-:Y:S02]  /*0140*/  UIADD3.X UR11, URZ, UR5, URZ, UP0, !UPT ;  /* 0x000000053f0b7290 */ /* 0x000fe400087fe43f */
[----:B------:R-:W-:-:S07]  /*0150*/  UIADD3.X UR5, URZ, UR5, URZ, UP1, !UPT ;  /* 0x000000053f057290 */ /* 0x000fce0008ffe43f */
[----:B------:R0:W-:Y:S02]  /*0160*/  UTMACCTL.PF [UR10] ;  /* 0x000000000a0079b9 */ /* 0x0001e40008040000 */
[----:B------:R0:W-:Y:S02]  /*0170*/  UTMACCTL.PF [UR4] ;  /* 0x00000000040079b9 */ /* 0x0001e40008040000 */
[----:B0-----:R-:W-:Y:S01]  /*0180*/  NOP ;  /* 0x0000000000007918 */ /* 0x001fe20000000000 */
.L_x_1:
[----:B------:R-:W-:Y:S05]  /*0190*/  BSYNC B0 ;  /* 0x0000000000007941 */ /* 0x000fea0003800000 */
.L_x_0:
[----:B------:R-:W0:Y:S01]  /*01a0*/  SHFL.IDX PT, R2, R0, RZ, 0x1f ;  /* 0x00001fff00027589 */ /* 0x000e2200000e0000 */
[----:B------:R-:W-:Y:S01]  /*01b0*/  UISETP.NE.AND UP0, UPT, UR8, 0x3, UPT ;  /* 0x000000030800788c */ /* 0x000fe2000bf05270 */
[----:B------:R-:W-:Y:S01]  /*01c0*/  ISETP.NE.AND P1, PT, RZ, UR6, PT ;  /* 0x00000006ff007c0c */ /* 0x000fe2000bf25270 */
[----:B------:R-:W-:Y:S02]  /*01d0*/  UIADD3 UR10, UR6, -0x1, URZ ;  /* 0xffffffff060a7890 */ /* 0x000fe4000fffe03f */
[----:B------:R-:W-:Y:S02]  /*01e0*/  UISETP.EQ.OR UP0, UPT, UR8, URZ, !UP0 ;  /* 0x0000003f0800728c */ /* 0x000fe4000c702670 */
[----:B------:R-:W-:Y:S02]  /*01f0*/  UISETP.GE.U32.AND UP1, UPT, UR10, 0x2, UPT ;  /* 0x000000020a00788c */ /* 0x000fe4000bf26070 */
[----:B------:R-:W-:-:S04]  /*0200*/  UISETP.EQ.AND UP0, UPT, UR6, URZ, UP0 ;  /* 0x0000003f0600728c */ /* 0x000fc80008702270 */
[----:B------:R-:W-:-:S04]  /*0210*/  USEL UR13, URZ, 0x1, !UP0 ;  /* 0x000000013f0d7887 */ /* 0x000fc8000c000000 */
[----:B------:R-:W-:Y:S01]  /*0220*/  USEL UR13, UR13, 0x2, UP1 ;  /* 0x000000020d0d7887 */ /* 0x000fe20008800000 */
[----:B0-----:R-:W-:-:S13]  /*0230*/  ISETP.NE.AND P0, PT, R2, RZ, PT ;  /* 0x000000ff0200720c */ /* 0x001fda0003f05270 */
[----:B------:R-:W-:Y:S05]  /*0240*/  @P0 BRA `(.L_x_2) ;  /* 0x0000000000700947 */ /* 0x000fea0003800000 */
[----:B------:R-:W0:Y:S01]  /*0250*/  S2UR UR9, SR_CgaCtaId ;  /* 0x00000000000979c3 */ /* 0x000e220000008800 */
[----:B------:R-:W-:Y:S01]  /*0260*/  UMOV UR4, 0x400 ;  /* 0x0000040000047882 */ /* 0x000fe20000000000 */
[----:B------:R-:W-:Y:S01]  /*0270*/  UMOV UR5, 0x1 ;  /* 0x0000000100057882 */ /* 0x000fe20000000000 */
[----:B------:R-:W-:Y:S01]  /*0280*/  UMOV UR6, 0x100 ;  /* 0x0000010000067882 */ /* 0x000fe20000000000 */
[----:B------:R-:W-:Y:S01]  /*0290*/  ELECT P0, URZ, PT ;  /* 0x00000000003f782f */ /* 0x000fe20003800000 */
[----:B------:R-:W-:-:S04]  /*02a0*/  UIADD3 UR6, -UR6, 0x100000, URZ ;  /* 0x0010000006067890 */ /* 0x000fc8000fffe13f */
[----:B------:R-:W-:Y:S02]  /*02b0*/  USHF.L.U32 UR7, UR6, 0xb, URZ ;  /* 0x0000000b06077899 */ /* 0x000fe4000800063f */
[----:B------:R-:W-:Y:S02]  /*02c0*/  USHF.L.U32 UR6, UR6, 0x1, URZ ;  /* 0x0000000106067899 */ /* 0x000fe4000800063f */
[----:B0-----:R-:W-:Y:S02]  /*02d0*/  ULEA UR9, UR9, UR4, 0x18 ;  /* 0x0000000409097291 */ /* 0x001fe4000f8ec03f */
[----:B------:R-:W-:-:S04]  /*02e0*/  UIADD3 UR4, -UR5, 0x100000, URZ ;  /* 0x0010000005047890 */ /* 0x000fc8000fffe13f */
[----:B------:R-:W-:Y:S02]  /*02f0*/  USHF.L.U32 UR5, UR4, 0xb, URZ ;  /* 0x0000000b04057899 */ /* 0x000fe4000800063f */
[----:B------:R-:W-:Y:S01]  /*0300*/  USHF.L.U32 UR4, UR4, 0x1, URZ ;  /* 0x0000000104047899 */ /* 0x000fe2000800063f */
[----:B------:R-:W0:Y:S11]  /*0310*/  FENCE.VIEW.ASYNC.S ;  /* 0x00000000000073c6 */ /* 0x000e360000000000 */
[----:B0-----:R0:W1:Y:S01]  /*0320*/  SYNCS.EXCH.64 URZ, [UR9], UR4 ;  /* 0x00000004093f75b2 */ /* 0x0010620008000100 */
[----:B------:R0:W2:Y:S01]  /*0330*/  SYNCS.EXCH.64 URZ, [UR9+0x38], UR6 ;  /* 0x00003806093f75b2 */ /* 0x0000a20008000100 */
[----:B------:R0:W3:Y:S01]  /*0340*/  SYNCS.EXCH.64 URZ, [UR9+0x8], UR4 ;  /* 0x00000804093f75b2 */ /* 0x0000e20008000100 */
[----:B------:R0:W4:Y:S01]  /*0350*/  SYNCS.EXCH.64 URZ, [UR9+0x40], UR6 ;  /* 0x00004006093f75b2 */ /* 0x0001220008000100 */
[----:B------:R0:W0:Y:S01]  /*0360*/  SYNCS.EXCH.64 URZ, [UR9+0x10], UR4 ;  /* 0x00001004093f75b2 */ /* 0x0000220008000100 */
        /* <DEDUP_REMOVED lines=9> */
[----:B------:R-:W-:Y:S01]  /*0400*/  NOP ;  /* 0x0000000000007918 */ /* 0x000fe20000000000 */
.L_x_2:
[----:B------:R-:W5:Y:S01]  /*0410*/  SHFL.IDX PT, R0, R0, RZ, 0x1f ;  /* 0x00001fff00007589 */ /* 0x000f6200000e0000 */
[----:B------:R-:W1:Y:S01]  /*0420*/  LDC R2, c[0x0][0x65c] ;  /* 0x00019700ff027b82 */ /* 0x000e620000000800 */
[----:B------:R-:W-:Y:S01]  /*0430*/  ELECT P0, URZ, PT ;  /* 0x00000000003f782f */ /* 0x000fe20003800000 */
[----:B------:R-:W-:Y:S01]  /*0440*/  IMAD.MOV.U32 R3, RZ, RZ, RZ ;  /* 0x000000ffff037224 */ /* 0x000fe200078e00ff */
[----:B0-----:R-:W-:Y:S01]  /*0450*/  UMOV UR4, 0x20 ;  /* 0x0000002000047882 */ /* 0x001fe20000000000 */
[----:B------:R-:W-:Y:S01]  /*0460*/  NOP ;  /* 0x0000000000007918 */ /* 0x000fe20000000000 */
[----:B------:R-:W-:Y:S01]  /*0470*/  NOP ;  /* 0x0000000000007918 */ /* 0x000fe20000000000 */
[----:B-----5:R-:W-:Y:S02]  /*0480*/  ISETP.NE.OR P0, PT, R0, RZ, !P0 ;  /* 0x000000ff0000720c */ /* 0x020fe40004705670 */
[----:B-1----:R-:W-:Y:S01]  /*0490*/  ISETP.NE.AND P4, PT, R2, 0x1, PT ;  /* 0x000000010200780c */ /* 0x002fe20003f85270 */
[----:B------:R-:W0:Y:S01]  /*04a0*/  S2R R0, SR_CTAID.Y ;  /* 0x0000000000007919 */ /* 0x000e220000002600 */
[----:B------:R-:W1:Y:S09]  /*04b0*/  S2R R2, SR_CTAID.X ;  /* 0x0000000000027919 */ /* 0x000e720000002500 */
[----:B------:R-:W-:Y:S01]  /*04c0*/  VOTEU.ALL UP0, P0 ;  /* 0x00000000003f7886 */ /* 0x000fe20000000000 */
[----:B------:R-:W-:Y:S01]  /*04d0*/  VOTEU.ALL UP1, P0 ;  /* 0x00000000003f7886 */ /* 0x000fe20000020000 */
[----:B------:R-:W1:Y:S01]  /*04e0*/  @P4 LDC R7, c[0x0][0x10] ;  /* 0x00000400ff074b82 */ /* 0x000e620000000800 */
[----:B------:R-:W-:-:S02]  /*04f0*/  @P4 IMAD.MOV.U32 R5, RZ, RZ, RZ ;  /* 0x000000ffff054224 */ /* 0x000fc400078e00ff */
[----:B------:R-:W-:Y:S01]  /*0500*/  @P4 IMAD.MOV.U32 R11, RZ, RZ, RZ ;  /* 0x000000ffff0b4224 */ /* 0x000fe200078e00ff */
[----:B------:R-:W-:Y:S01]  /*0510*/  @!UP0 UMOV UR6, 0x400 ;  /* 0x0000040000068882 */ /* 0x000fe20000000000 */
[----:B------:R-:W-:-:S04]  /*0520*/  @!UP0 UIADD3 UR4, -UR4, 0x100000, URZ ;  /* 0x0010000004048890 */ /* 0x000fc8000fffe13f */
[----:B------:R-:W-:Y:S02]  /*0530*/  @!UP0 USHF.L.U32 UR5, UR4, 0xb, URZ ;  /* 0x0000000b04058899 */ /* 0x000fe4000800063f */
[----:B------:R-:W-:Y:S01]  /*0540*/  @!UP0 USHF.L.U32 UR4, UR4, 0x1, URZ ;  /* 0x0000000104048899 */ /* 0x000fe2000800063f */
[----:B------:R-:W5:Y:S08]  /*0550*/  @!P4 LDC R9, c[0x0][0xc] ;  /* 0x00000300ff09cb82 */ /* 0x000f700000000800 */
[----:B------:R-:W2:Y:S01]  /*0560*/  @!UP0 S2UR UR7, SR_CgaCtaId ;  /* 0x00000000000789c3 */ /* 0x000ea20000008800 */
[----:B0-----:R-:W-:-:S04]  /*0570*/  @P4 IMAD.MOV.U32 R4, RZ, RZ, R0 ;  /* 0x000000ffff044224 */ /* 0x001fc800078e0000 */
[----:B-1----:R-:W-:-:S04]  /*0580*/  @P4 IMAD.WIDE.U32 R6, R2, R7, R4 ;  /* 0x0000000702064225 */ /* 0x002fc800078e0004 */
[----:B------:R-:W-:Y:S02]  /*0590*/  @P4 IMAD.MOV.U32 R16, RZ, RZ, R6 ;  /* 0x000000ffff104224 */ /* 0x000fe400078e0006 */
[----:B------:R-:W-:Y:S02]  /*05a0*/  @P4 IMAD.IADD R17, R7, 0x1, R11 ;  /* 0x0000000107114824 */ /* 0x000fe400078e020b */
[----:B-----5:R-:W-:-:S04]  /*05b0*/  @!P4 IMAD.WIDE.U32 R4, R9, R0, R2 ;  /* 0x000000000904c225 */ /* 0x020fc800078e0002 */
[----:B------:R-:W-:Y:S02]  /*05c0*/  @!P4 IMAD.MOV.U32 R16, RZ, RZ, R4 ;  /* 0x000000ffff10c224 */ /* 0x000fe400078e0004 */
[----:B------:R-:W-:Y:S01]  /*05d0*/  @!P4 IMAD.MOV.U32 R17, RZ, RZ, R5 ;  /* 0x000000ffff11c224 */ /* 0x000fe200078e0005 */
[----:B--2---:R-:W-:Y:S02]  /*05e0*/  @!UP0 ULEA UR6, UR7, UR6, 0x18 ;  /* 0x0000000607068291 */ /* 0x004fe4000f8ec03f */
[----:B------:R0:W-:Y:S01]  /*05f0*/  STL [R1+0x74], R16 ;  /* 0x0000741001007387 */ /* 0x0001e20000100800 */
[----:B------:R-:W-:-:S03]  /*0600*/  VOTEU.ALL UP0, P0 ;  /* 0x00000000003f7886 */ /* 0x000fc60000000000 */
[----:B------:R0:W-:Y:S04]  /*0610*/  STL [R1+0x70], R17 ;  /* 0x0000701101007387 */ /* 0x0001e80000100800 */
[----:B------:R-:W1:Y:S02]  /*0620*/  FENCE.VIEW.ASYNC.S ;  /* 0x00000000000073c6 */ /* 0x000e640000000000 */
[----:B-1----:R0:W3:Y:S01]  /*0630*/  @!UP0 SYNCS.EXCH.64 URZ, [UR6+0x80], UR4 ;  /* 0x00008004063f85b2 */ /* 0x0020e20008000100 */
[----:B------:R0:W3:Y:S01]  /*0640*/  @!UP1 SYNCS.EXCH.64 URZ, [UR6+0x88], UR4 ;  /* 0x00008804063f95b2 */ /* 0x0000e20008000100 */
[----:B------:R-:W-:Y:S01]  /*0650*/  NOP ;  /* 0x0000000000007918 */ /* 0x000fe20000000000 */
[----:B---34-:R-:W-:Y:S06]  /*0660*/  BAR.SYNC.DEFER_BLOCKING 0x0 ;  /* 0x0000000000007b1d */ /* 0x018fec0000010000 */
[----:B0-----:R-:W-:Y:S05]  /*0670*/  @!P1 BRA `(.L_x_3) ;  /* 0x000000e400949947 */ /* 0x001fea0003800000 */
[----:B------:R-:W-:-:S06]  /*0680*/  UISETP.GT.U32.AND UP0, UPT, UR10, 0x1, UPT ;  /* 0x000000010a00788c */ /* 0x000fcc000bf04070 */
[----:B------:R-:W-:-:S13]  /*0690*/  PLOP3.LUT P0, PT, PT, PT, UP0, 0x80, 0x0 ;  /* 0x000000000000781c */ /* 0x000fda0003f0f008 */
[----:B------:R-:W-:Y:S05]  /*06a0*/  @P0 EXIT ;  /* 0x000000000000094d */ /* 0x000fea0003800000 */
[----:B------:R-:W-:Y:S01]  /*06b0*/  IMAD.MOV.U32 R6, RZ, RZ, -0x1 ;  /* 0xffffffffff067424 */ /* 0x000fe200078e00ff */
[----:B------:R-:W-:Y:S01]  /*06c0*/  ULDC.64 UR4, c[0x0][0x650] ;  /* 0x0001940000047ab9 */ /* 0x000fe20000000a00 */
[----:B------:R-:W-:Y:S01]  /*06d0*/  IMAD.MOV.U32 R5, RZ, RZ, -0x1 ;  /* 0xffffffffff057424 */ /* 0x000fe200078e00ff */
[----:B------:R-:W-:Y:S01]  /*06e0*/  ISETP.GE.U32.AND P0, PT, R16, UR4, PT ;  /* 0x0000000410007c0c */ /* 0x000fe2000bf06070 */
[----:B------:R-:W-:Y:S01]  /*06f0*/  UMOV UR12, 0xffffffff ;  /* 0xffffffff000c7882 */ /* 0x000fe20000000000 */
[----:B------:R0:W-:Y:S01]  /*0700*/  STL [R1+0x7c], R6 ;  /* 0x00007c0601007387 */ /* 0x0001e20000100800 */
[----:B------:R-:W-:Y:S02]  /*0710*/  PRMT R4, RZ, 0x7610, R4 ;  /* 0x00007610ff047816 */ /* 0x000fe40000000004 */
[----:B------:R-:W-:Y:S01]  /*0720*/  ISETP.GE.U32.AND.EX P0, PT, R17, UR5, PT, P0 ;  /* 0x0000000511007c0c */ /* 0x000fe2000bf06100 */
[----:B------:R0:W-:-:S12]  /*0730*/  STL [R1+0x78], R5 ;  /* 0x0000780501007387 */ /* 0x0001d80000100800 */
[----:B0-----:R-:W-:Y:S05]  /*0740*/  @P0 BRA `(.L_x_4) ;  /* 0x0000000400680947 */ /* 0x001fea0003800000 */
[----:B------:R-:W0:Y:S01]  /*0750*/  LDC.64 R12, c[0x0][0x628] ;  /* 0x00018a00ff0c7b82 */ /* 0x000e220000000a00 */
[----:B------:R-:W-:Y:S02]  /*0760*/  IMAD.MOV.U32 R4, RZ, RZ, R16 ;  /* 0x000000ffff047224 */ /* 0x000fe400078e0010 */
[----:B------:R-:W-:-:S05]  /*0770*/  IMAD.MOV.U32 R5, RZ, RZ, R17 ;  /* 0x000000ffff057224 */ /* 0x000fca00078e0011 */
[----:B------:R-:W1:Y:S08]  /*0780*/  LDC R10, c[0x0][0x630] ;  /* 0x00018c00ff0a7b82 */ /* 0x000e700000000800 */
[----:B------:R-:W2:Y:S01]  /*0790*/  LDC.64 R14, c[0x0][0x620] ;  /* 0x00018800ff0e7b82 */ /* 0x000ea20000000a00 */
[----:B0-----:R-:W-:-:S04]  /*07a0*/  ISETP.NE.U32.AND P0, PT, R12, RZ, PT ;  /* 0x000000ff0c00720c */ /* 0x001fc80003f05070 */
[----:B------:R-:W-:-:S13]  /*07b0*/  ISETP.NE.AND.EX P0, PT, R13, RZ, PT, P0 ;  /* 0x000000ff0d00720c */ /* 0x000fda0003f05300 */
[----:B-12---:R-:W-:Y:S05]  /*07c0*/  @!P0 BRA `(.L_x_5) ;  /* 0x0000000000288947 */ /* 0x006fea0003800000 */
[----:B------:R-:W0:Y:S02]  /*07d0*/  LDC R9, c[0x0][0x634] ;  /* 0x00018d00ff097b82 */ /* 0x000e240000000800 */
[----:B0-----:R-:W-:-:S05]  /*07e0*/  IADD3 R9, P0, R16, R9, RZ ;  /* 0x0000000910097210 */ /* 0x001fca0007f1e0ff */
[----:B------:R-:W-:-:S04]  /*07f0*/  IMAD.X R11, RZ, RZ, R17, P0 ;  /* 0x000000ffff0b7224 */ /* 0x000fc800000e0611 */
[----:B------:R-:W-:-:S04]  /*0800*/  IMAD.WIDE.U32 R4, R11, R12, RZ ;  /* 0x0000000c0b047225 */ /* 0x000fc800078e00ff */
[----:B------:R-:W-:-:S04]  /*0810*/  IMAD.WIDE.U32 R6, P0, R9, R13, R4 ;  /* 0x0000000d09067225 */ /* 0x000fc80007800004 */
[----:B------:R-:W-:-:S04]  /*0820*/  IMAD.WIDE.U32 R4, R9, R12, RZ ;  /* 0x0000000c09047225 */ /* 0x000fc800078e00ff */
[----:B------:R-:W-:Y:S01]  /*0830*/  IMAD.X R9, RZ, RZ, RZ, P0 ;  /* 0x000000ffff097224 */ /* 0x000fe200000e06ff */
[----:B------:R-:W-:Y:S01]  /*0840*/  IADD3 RZ, P0, R5, R6, RZ ;  /* 0x0000000605ff7210 */ /* 0x000fe20007f1e0ff */
[----:B------:R-:W-:-:S04]  /*0850*/  IMAD.MOV.U32 R8, RZ, RZ, R7 ;  /* 0x000000ffff087224 */ /* 0x000fc800078e0007 */
[----:B------:R-:W-:-:S08]  /*0860*/  IMAD.WIDE.U32.X R4, R11, R13, R8, P0 ;  /* 0x0000000d0b047225 */ /* 0x000fd000000e0408 */
.L_x_5:
[-CC-:B------:R-:W-:Y:S01]  /*0870*/  SHF.R.U64 R24, R4, R10.reuse, R5.reuse ;  /* 0x0000000a04187219 */ /* 0x180fe20000001205 */
[----:B------:R-:W0:Y:S01]  /*0880*/  LDC R8, c[0x0][0x618] ;  /* 0x00018600ff087b82 */ /* 0x000e220000000800 */
[----:B------:R-:W-:Y:S01]  /*0890*/  SHF.R.U32.HI R4, RZ, R10, R5 ;  /* 0x0000000aff047219 */ /* 0x000fe20000011605 */
[----:B------:R-:W-:Y:S01]  /*08a0*/  ULDC UR4, c[0x0][0x150] ;  /* 0x0000540000047ab9 */ /* 0x000fe20000000800 */
[----:B------:R-:W-:Y:S01]  /*08b0*/  IADD3 R9, P0, RZ, -R24, RZ ;  /* 0x80000018ff097210 */ /* 0x000fe20007f1e0ff */
[----:B------:R-:W-:Y:S01]  /*08c0*/  IMAD.MOV.U32 R5, RZ, RZ, R17 ;  /* 0x000000ffff057224 */ /* 0x000fe200078e0011 */
[----:B------:R-:W-:-:S03]  /*08d0*/  I2FP.F32.U32 R3, R2 ;  /* 0x0000000200037245 */ /* 0x000fc60000201000 */
[----:B------:R-:W1:Y:S01]  /*08e0*/  LDC.64 R18, c[0x0][0x640] ;  /* 0x00019000ff127b82 */ /* 0x000e620000000a00 */
[----:B------:R-:W-:Y:S02]  /*08f0*/  IMAD.X R11, RZ, RZ, ~R4, P0 ;  /* 0x000000ffff0b7224 */ /* 0x000fe400000e0e04 */
[----:B------:R-:W-:Y:S01]  /*0900*/  FMUL R3, R3, UR4 ;  /* 0x0000000403037c20 */ /* 0x000fe20008400000 */
[----:B------:R-:W-:Y:S01]  /*0910*/  IMAD.MOV.U32 R4, RZ, RZ, R16 ;  /* 0x000000ffff047224 */ /* 0x000fe200078e0010 */
[----:B------:R-:W-:Y:S01]  /*0920*/  ULDC UR4, c[0x0][0x154] ;  /* 0x0000550000047ab9 */ /* 0x000fe20000000800 */
[-C--:B------:R-:W-:Y:S02]  /*0930*/  IMAD R6, R11, R14.reuse, RZ ;  /* 0x0000000e0b067224 */ /* 0x080fe400078e02ff */
[C---:B------:R-:W-:Y:S01]  /*0940*/  IMAD.WIDE.U32 R4, R9.reuse, R14, R4 ;  /* 0x0000000e09047225 */ /* 0x040fe200078e0004 */
[----:B------:R-:W2:Y:S01]  /*0950*/  LDC R10, c[0x0][0x608] ;  /* 0x00018200ff0a7b82 */ /* 0x000ea20000000800 */
[----:B------:R-:W3:Y:S02]  /*0960*/  F2I.U32.TRUNC.NTZ R3, R3 ;  /* 0x0000000300037305 */ /* 0x000ee4000020f000 */
[----:B------:R-:W-:-:S04]  /*0970*/  IMAD R9, R9, R15, R6 ;  /* 0x0000000f09097224 */ /* 0x000fc800078e0206 */
[----:B------:R-:W-:Y:S01]  /*0980*/  IMAD.IADD R5, R5, 0x1, R9 ;  /* 0x0000000105057824 */ /* 0x000fe200078e0209 */
[----:B------:R-:W4:Y:S01]  /*0990*/  LDC R7, c[0x0][0x144] ;  /* 0x00005100ff077b82 */ /* 0x000f220000000800 */
[----:B------:R-:W-:-:S03]  /*09a0*/  IMAD.MOV.U32 R9, RZ, RZ, 0x1 ;  /* 0x00000001ff097424 */ /* 0x000fc600078e00ff */
[----:B0-----:R-:W-:Y:S02]  /*09b0*/  SHF.R.U64 R12, R4, R8, R5 ;  /* 0x00000008040c7219 */ /* 0x001fe40000001205 */
[----:B------:R-:W-:Y:S02]  /*09c0*/  I2FP.F32.U32 R4, R0 ;  /* 0x0000000000047245 */ /* 0x000fe40000201000 */
[----:B------:R-:W0:Y:S01]  /*09d0*/  LDC R14, c[0x0][0x658] ;  /* 0x00019600ff0e7b82 */ /* 0x000e220000000800 */
[----:B-1----:R-:W-:Y:S01]  /*09e0*/  ISETP.NE.U32.AND P0, PT, R18, RZ, PT ;  /* 0x000000ff1200720c */ /* 0x002fe20003f05070 */
[----:B---3--:R-:W-:Y:S02]  /*09f0*/  IMAD.MOV R6, RZ, RZ, -R3 ;  /* 0x000000ffff067224 */ /* 0x008fe400078e0a03 */
[----:B------:R-:W-:Y:S01]  /*0a00*/  FMUL R4, R4, UR4 ;  /* 0x0000000404047c20 */ /* 0x000fe20008400000 */
[----:B------:R-:W-:Y:S01]  /*0a10*/  SHF.R.U32.HI R3, RZ, R8, R5 ;  /* 0x00000008ff037219 */ /* 0x000fe20000011605 */
[----:B------:R-:W-:Y:S01]  /*0a20*/  IMAD.MOV.U32 R5, RZ, RZ, -0x1 ;  /* 0xffffffffff057424 */ /* 0x000fe200078e00ff */
[----:B------:R-:W-:Y:S01]  /*0a30*/  ISETP.NE.AND.EX P0, PT, R19, RZ, PT, P0 ;  /* 0x000000ff1300720c */ /* 0x000fe20003f05300 */
[----:B------:R1:W3:Y:S01]  /*0a40*/  F2I.U32.TRUNC.NTZ R11, R4 ;  /* 0x00000004000b7305 */ /* 0x0002e2000020f000 */
[----:B------:R-:W1:Y:S01]  /*0a50*/  LDC R13, c[0x0][0x148] ;  /* 0x00005200ff0d7b82 */ /* 0x000e620000000800 */
[----:B--2---:R-:W-:-:S02]  /*0a60*/  SHF.R.U64 R23, R12, R10, R3 ;  /* 0x0000000a0c177219 */ /* 0x004fc40000001203 */
[----:B------:R-:W-:-:S05]  /*0a70*/  SHF.R.U32.HI R3, RZ, R10, R3 ;  /* 0x0000000aff037219 */ /* 0x000fca0000011603 */
[----:B------:R-:W2:Y:S01]  /*0a80*/  LDC R17, c[0x0][0x600] ;  /* 0x00018000ff117b82 */ /* 0x000ea20000000800 */
[----:B----4-:R-:W-:-:S07]  /*0a90*/  IMAD R8, R7, R6, R2 ;  /* 0x0000000607087224 */ /* 0x010fce00078e0202 */
[----:B------:R-:W4:Y:S01]  /*0aa0*/  LDC R16, c[0x0][0x648] ;  /* 0x00019200ff107b82 */ /* 0x000f220000000800 */
[-C--:B0-----:R-:W-:Y:S02]  /*0ab0*/  SHF.L.U32 R2, R5, R14.reuse, RZ ;  /* 0x0000000e05027219 */ /* 0x081fe400000006ff */
[--C-:B------:R-:W-:Y:S02]  /*0ac0*/  SHF.R.U64 R22, R23, R14, R3.reuse ;  /* 0x0000000e17167219 */ /* 0x100fe40000001203 */
[----:B------:R-:W-:Y:S02]  /*0ad0*/  LOP3.LUT R10, RZ, R2, RZ, 0x33, !PT ;  /* 0x00000002ff0a7212 */ /* 0x000fe400078e33ff */
[-C--:B------:R-:W-:Y:S01]  /*0ae0*/  SHF.R.U32.HI R3, RZ, R14.reuse, R3 ;  /* 0x0000000eff037219 */ /* 0x080fe20000011603 */
[----:B------:R-:W0:Y:S01]  /*0af0*/  LDC R21, c[0x0][0x638] ;  /* 0x00018e00ff157b82 */ /* 0x000e220000000800 */
[----:B------:R-:W-:Y:S01]  /*0b00*/  SHF.L.U32 R9, R9, R14, RZ ;  /* 0x0000000e09097219 */ /* 0x000fe200000006ff */
[----:B------:R-:W-:-:S06]  /*0b10*/  IMAD.MOV.U32 R2, RZ, RZ, R22 ;  /* 0x000000ffff027224 */ /* 0x000fcc00078e0016 */
[----:B------:R-:W0:Y:S01]  /*0b20*/  LDC R20, c[0x0][0x610] ;  /* 0x00018400ff147b82 */ /* 0x000e220000000800 */
[----:B-1-3--:R-:W-:Y:S05]  /*0b30*/  @!P0 BRA `(.L_x_6) ;  /* 0x0000000000288947 */ /* 0x00afea0003800000 */
[----:B------:R-:W1:Y:S02]  /*0b40*/  LDC R7, c[0x0][0x64c] ;  /* 0x00019300ff077b82 */ /* 0x000e640000000800 */
[----:B-1----:R-:W-:-:S05]  /*0b50*/  IADD3 R7, P0, R22, R7, RZ ;  /* 0x0000000716077210 */ /* 0x002fca0007f1e0ff */
        /* <DEDUP_REMOVED lines=8> */
.L_x_6:
[----:B----4-:R-:W-:Y:S01]  /*0be0*/  SHF.R.U64 R2, R2, R16, R3 ;  /* 0x0000001002027219 */ /* 0x010fe20000001203 */
[----:B--2---:R-:W-:Y:S01]  /*0bf0*/  VIADD R3, R17, 0xffffffff ;  /* 0xffffffff11037836 */ /* 0x004fe20000000000 */
[----:B------:R-:W-:Y:S01]  /*0c00*/  LOP3.LUT R10, R23, R10, RZ, 0xc0, !PT ;  /* 0x0000000a170a7212 */ /* 0x000fe200078ec0ff */
[----:B------:R-:W-:Y:S01]  /*0c10*/  IMAD.MOV R11, RZ, RZ, -R11 ;  /* 0x000000ffff0b7224 */ /* 0x000fe200078e0a0b */
[----:B------:R-:W-:Y:S01]  /*0c20*/  R2UR UR12, R24 ;  /* 0x00000000180c72ca */ /* 0x000fe200000e0000 */
[----:B------:R-:W-:Y:S01]  /*0c30*/  IMAD.MOV R4, RZ, RZ, -R2 ;  /* 0x000000ffff047224 */ /* 0x000fe200078e0a02 */
[----:B------:R-:W-:Y:S01]  /*0c40*/  LOP3.LUT R3, R12, R3, RZ, 0xc0, !PT ;  /* 0x000000030c037212 */ /* 0x000fe200078ec0ff */
[----:B------:R-:W-:Y:S02]  /*0c50*/  @P4 IMAD R8, R13, R11, R0 ;  /* 0x0000000b0d084224 */ /* 0x000fe400078e0200 */
[----:B------:R-:W-:Y:S02]  /*0c60*/  IMAD R9, R9, R2, R10 ;  /* 0x0000000209097224 */ /* 0x000fe400078e020a */
[----:B0-----:R-:W-:-:S02]  /*0c70*/  IMAD R0, R4, R21, R22 ;  /* 0x0000001504007224 */ /* 0x001fc400078e0216 */
[----:B------:R-:W-:Y:S02]  /*0c80*/  IMAD R8, R9, R20, R8 ;  /* 0x0000001409087224 */ /* 0x000fe400078e0208 */
[----:B------:R-:W-:Y:S02]  /*0c90*/  IMAD R3, R0, R17, R3 ;  /* 0x0000001100037224 */ /* 0x000fe400078e0203 */
[----:B------:R-:W-:-:S03]  /*0ca0*/  IMAD.MOV.U32 R4, RZ, RZ, 0x1 ;  /* 0x00000001ff047424 */ /* 0x000fc600078e00ff */
[----:B------:R-:W-:Y:S02]  /*0cb0*/  SEL R2, R3, R8, !P4 ;  /* 0x0000000803027207 */ /* 0x000fe40006000000 */
[----:B------:R-:W-:-:S03]  /*0cc0*/  SEL R0, R8, R3, !P4 ;  /* 0x0000000308007207 */ /* 0x000fc60006000000 */
[----:B------:R0:W-:Y:S04]  /*0cd0*/  STL [R1+0x78], R2 ;  /* 0x0000780201007387 */ /* 0x0001e80000100800 */
[----:B------:R0:W-:Y:S02]  /*0ce0*/  STL [R1+0x7c], R0 ;  /* 0x00007c0001007387 */ /* 0x0001e40000100800 */
.L_x_4:
[----:B------:R-:W-:-:S08]  /*0cf0*/  NOP ;  /* 0x0000000000007918 */ /* 0x000fd00000000000 */
[----:B------:R-:W1:Y:S02]  /*0d00*/  USETMAXREG.TRY_ALLOC.CTAPOOL UP0, 0xe8 ;  /* 0x000000e8000079c8 */ /* 0x000e640008000600 */
[----:B-1----:R-:W-:-:S13]  /*0d10*/  PLOP3.LUT P0, PT, PT, PT, UP0, 0x80, 0x0 ;  /* 0x000000000000781c */ /* 0x002fda0003f0f008 */
[----:B------:R-:W-:Y:S05]  /*0d20*/  @!P0 BRA `(.L_x_4) ;  /* 0xfffffffc00f08947 */ /* 0x000fea000383ffff */
[----:B------:R-:W-:Y:S01]  /*0d30*/  ULDC.64 UR4, c[0x0][0x598] ;  /* 0x0001660000047ab9 */ /* 0x000fe20000000a00 */
[----:B------:R-:W-:Y:S01]  /*0d40*/  ULDC.64 UR14, c[0x0][0x208] ;  /* 0x00008200000e7ab9 */ /* 0x000fe20000000a00 */
[----:B------:R-:W-:-:S04]  /*0d50*/  ISETP.NE.U32.AND P0, PT, RZ, UR4, PT ;  /* 0x00000004ff007c0c */ /* 0x000fc8000bf05070 */
[----:B------:R-:W-:-:S13]  /*0d60*/  ISETP.NE.AND.EX P0, PT, RZ, UR5, PT, P0 ;  /* 0x00000005ff007c0c */ /* 0x000fda000bf05300 */
[----:B------:R-:W-:Y:S05]  /*0d70*/  @!P0 BRA `(.L_x_7) ;  /* 0x0000000000208947 */ /* 0x000fea0003800000 */
[----:B0-----:R-:W0:Y:S02]  /*0d80*/  LDC.64 R2, c[0x0][0x598] ;  /* 0x00016600ff027b82 */ /* 0x001e240000000a00 */
[----:B0-----:R-:W2:Y:S02]  /*0d90*/  LDG.E.64 R2, desc[UR14][R2.64] ;  /* 0x0000000e02027981 */ /* 0x001ea4000c1e1b00 */
[----:B--2---:R-:W-:-:S04]  /*0da0*/  ISETP.NE.U32.AND P0, PT, R2, RZ, PT ;  /* 0x000000ff0200720c */ /* 0x004fc80003f05070 */
[----:B------:R-:W-:-:S13]  /*0db0*/  ISETP.NE.AND.EX P0, PT, R3, RZ, PT, P0 ;  /* 0x000000ff0300720c */ /* 0x000fda0003f05300 */
[----:B------:R-:W-:Y:S05]  /*0dc0*/  @!P0 BRA `(.L_x_7) ;  /* 0x00000000000c8947 */ /* 0x000fea0003800000 */
[----:B------:R-:W2:Y:S02]  /*0dd0*/  LD.E R2, desc[UR14][R2.64] ;  /* 0x0000000e02027980 */ /* 0x000ea4000c101900 */
[----:B--2---:R-:W-:Y:S01]  /*0de0*/  R2UR UR20, R2 ;  /* 0x00000000021472ca */ /* 0x004fe200000e0000 */
[----:B------:R-:W-:-:S14]  /*0df0*/  BRA `(.L_x_8) ;  /* 0x0000000000247947 */ /* 0x000fdc0003800000 */
.L_x_7:
[----:B------:R-:W-:Y:S02]  /*0e00*/  ULDC.64 UR4, c[0x0][0x588] ;  /* 0x0001620000047ab9 */ /* 0x000fe40000000a00 */
[----:B------:R-:W-:-:S04]  /*0e10*/  ISETP.NE.U32.AND P0, PT, RZ, UR4, PT ;  /* 0x00000004ff007c0c */ /* 0x000fc8000bf05070 */
[----:B------:R-:W-:-:S13]  /*0e20*/  ISETP.NE.AND.EX P0, PT, RZ, UR5, PT, P0 ;  /* 0x00000005ff007c0c */ /* 0x000fda000bf05300 */
[----:B------:R-:W-:Y:S05]  /*0e30*/  @!P0 BRA `(.L_x_9) ;  /* 0x0000000000108947 */ /* 0x000fea0003800000 */
[----:B0-----:R-:W0:Y:S02]  /*0e40*/  LDC.64 R2, c[0x0][0x588] ;  /* 0x00016200ff027b82 */ /* 0x001e240000000a00 */
[----:B0-----:R-:W2:Y:S02]  /*0e50*/  LDG.E R2, desc[UR14][R2.64] ;  /* 0x0000000e02027981 */ /* 0x001ea4000c1e1900 */
[----:B--2---:R-:W-:Y:S01]  /*0e60*/  R2UR UR20, R2 ;  /* 0x00000000021472ca */ /* 0x004fe200000e0000 */
[----:B------:R-:W-:-:S14]  /*0e70*/  BRA `(.L_x_8) ;  /* 0x0000000000047947 */ /* 0x000fdc0003800000 */
.L_x_9:
[----:B------:R-:W-:-:S05]  /*0e80*/  ULDC UR20, c[0x0][0x580] ;  /* 0x0001600000147ab9 */ /* 0x000fca0000000800 */
.L_x_8:
[----:B------:R-:W-:Y:S02]  /*0e90*/  ULDC.64 UR4, c[0x0][0x5a0] ;  /* 0x0001680000047ab9 */ /* 0x000fe40000000a00 */
        /* <DEDUP_REMOVED lines=11> */
.L_x_10:
        /* <DEDUP_REMOVED lines=8> */
.L_x_12:
[----:B------:R-:W-:-:S05]  /*0fd0*/  ULDC UR21, c[0x0][0x584] ;  /* 0x0001610000157ab9 */ /* 0x000fca0000000800 */
.L_x_11:
[----:B------:R-:W-:-:S13]  /*0fe0*/  LOP3.LUT P0, RZ, R4, 0xff, RZ, 0xc0, !PT ;  /* 0x000000ff04ff7812 */ /* 0x000fda000780c0ff */
[----:B------:R-:W-:Y:S05]  /*0ff0*/  @!P0 EXIT ;  /* 0x000000000000894d */ /* 0x000fea0003800000 */
[----:B------:R-:W-:Y:S01]  /*1000*/  ULDC UR4, c[0x0][0x28c] ;  /* 0x0000a30000047ab9 */ /* 0x000fe20000000800 */
[----:B------:R-:W-:Y:S02]  /*1010*/  ULOP3.LUT UR22, UR13, 0x1, URZ, 0xfc, !UPT ;  /* 0x000000010d167892 */ /* 0x000fe4000f8efc3f */
[----:B------:R-:W-:-:S04]  /*1020*/  UIADD3 UR4, UR4, 0x7f, URZ ;  /* 0x0000007f04047890 */ /* 0x000fc8000fffe03f */
[----:B------:R-:W-:-:S04]  /*1030*/  USHF.R.S32.HI UR5, URZ, 0x1f, UR4 ;  /* 0x0000001f3f057899 */ /* 0x000fc80008011404 */
[----:B------:R-:W-:-:S03]  /*1040*/  ULEA.HI UR5, UR5, UR4, URZ, 0x7 ;  /* 0x0000000405057291 */ /* 0x000fc6000f8f383f */
[----:B------:R-:W-:Y:S01]  /*1050*/  UMOV UR4, URZ ;  /* 0x0000003f00047c82 */ /* 0x000fe20008000000 */
[----:B------:R-:W-:-:S03]  /*1060*/  USHF.R.S32.HI UR9, URZ, 0x7, UR5 ;  /* 0x000000073f097899 */ /* 0x000fc60008011405 */
[----:B------:R-:W-:-:S09]  /*1070*/  UMOV UR5, URZ ;  /* 0x0000003f00057c82 */ /* 0x000fd20008000000 */
.L_x_293:
[----:B0-----:R-:W0:Y:S01]  /*1080*/  S2R R0, SR_TID.X ;  /* 0x0000000000007919 */ /* 0x001e220000002100 */
[----:B-1----:R-:W1:Y:S01]  /*1090*/  S2UR UR18, SR_CgaCtaId ;  /* 0x00000000001279c3 */ /* 0x002e620000008800 */
[----:B------:R-:W-:Y:S01]  /*10a0*/  UMOV UR17, 0x400 ;  /* 0x0000040000117882 */ /* 0x000fe20000000000 */
[----:B------:R-:W-:Y:S01]  /*10b0*/  UMOV UR6, URZ ;  /* 0x0000003f00067c82 */ /* 0x000fe20008000000 */
[----:B------:R-:W-:Y:S01]  /*10c0*/  STL [R1+0x6c], RZ ;  /* 0x00006cff01007387 */ /* 0x000fe20000100800 */
[----:B------:R-:W-:Y:S01]  /*10d0*/  UMOV UR7, URZ ;  /* 0x0000003f00077c82 */ /* 0x000fe20008000000 */
[----:B------:R-:W-:Y:S01]  /*10e0*/  UMOV UR8, URZ ;  /* 0x0000003f00087c82 */ /* 0x000fe20008000000 */
[----:B------:R-:W-:Y:S01]  /*10f0*/  UMOV UR23, UR5 ;  /* 0x0000000500177c82 */ /* 0x000fe20008000000 */
[----:B------:R-:W-:Y:S01]  /*1100*/  STL [R1+0x68], RZ ;  /* 0x000068ff01007387 */ /* 0x000fe20000100800 */
[----:B--2---:R-:W2:Y:S01]  /*1110*/  LDC R2, c[0x0][0x28c] ;  /* 0x0000a300ff027b82 */ /* 0x004ea20000000800 */
[----:B------:R-:W-:Y:S01]  /*1120*/  UMOV UR24, UR4 ;  /* 0x0000000400187c82 */ /* 0x000fe20008000000 */
[----:B------:R-:W-:Y:S01]  /*1130*/  CS2R R4, SRZ ;  /* 0x0000000000047805 */ /* 0x000fe2000001ff00 */
[----:B------:R-:W-:Y:S01]  /*1140*/  STL [R1+0x64], RZ ;  /* 0x000064ff01007387 */ /* 0x000fe20000100800 */
[----:B------:R-:W-:-:S02]  /*1150*/  CS2R R6, SRZ ;  /* 0x0000000000067805 */ /* 0x000fc4000001ff00 */
[----:B------:R-:W-:Y:S02]  /*1160*/  CS2R R8, SRZ ;  /* 0x0000000000087805 */ /* 0x000fe4000001ff00 */
[----:B------:R-:W-:Y:S01]  /*1170*/  CS2R R10, SRZ ;  /* 0x00000000000a7805 */ /* 0x000fe2000001ff00 */
[----:B------:R-:W-:Y:S01]  /*1180*/  STL [R1+0x60], RZ ;  /* 0x000060ff01007387 */ /* 0x000fe20000100800 */
[----:B------:R-:W-:Y:S02]  /*1190*/  CS2R R12, SRZ ;  /* 0x00000000000c7805 */ /* 0x000fe4000001ff00 */
[----:B------:R-:W-:Y:S02]  /*11a0*/  CS2R R14, SRZ ;  /* 0x00000000000e7805 */ /* 0x000fe4000001ff00 */
        /* <DEDUP_REMOVED lines=12> */
[----:B------:R-:W-:Y:S02]  /*1270*/  CS2R R162, SRZ ;  /* 0x0000000000a27805 */ /* 0x000fe4000001ff00 */
[----:B0-----:R-:W-:Y:S01]  /*1280*/  LOP3.LUT R0, R0, 0x80, RZ, 0xc0, !PT ;  /* 0x0000008000007812 */ /* 0x001fe200078ec0ff */
[----:B------:R-:W-:Y:S01]  /*1290*/  STL [R1+0x50], RZ ;  /* 0x000050ff01007387 */ /* 0x000fe20000100800 */
[----:B--2---:R-:W-:Y:S02]  /*12a0*/  ISETP.GE.AND P0, PT, R2, 0x1, PT ;  /* 0x000000010200780c */ /* 0x004fe40003f06270 */
[----:B------:R-:W-:Y:S02]  /*12b0*/  CS2R R2, SRZ ;  /* 0x0000000000027805 */ /* 0x000fe4000001ff00 */
[----:B------:R-:W-:Y:S01]  /*12c0*/  SHF.R.U32.HI R0, RZ, 0x7, R0 ;  /* 0x00000007ff007819 */ /* 0x000fe20000011600 */
        /* <DEDUP_REMOVED lines=8> */
[----:B------:R-:W0:Y:S01]  /*1350*/  SHFL.IDX PT, R0, R0, RZ, 0x1f ;  /* 0x00001fff00007589 */ /* 0x000e2200000e0000 */
[----:B------:R-:W-:-:S02]  /*1360*/  CS2R R176, SRZ ;  /* 0x0000000000b07805 */ /* 0x000fc4000001ff00 */
[----:B------:R-:W-:Y:S02]  /*1370*/  CS2R R178, SRZ ;  /* 0x0000000000b27805 */ /* 0x000fe4000001ff00 */
[----:B------:R-:W-:Y:S01]  /*1380*/  CS2R R180, SRZ ;  /* 0x0000000000b47805 */ /* 0x000fe2000001ff00 */
[----:B------:R2:W-:Y:S01]  /*1390*/  STL [R1+0x44], RZ ;  /* 0x000044ff01007387 */ /* 0x0005e20000100800 */
[----:B------:R-:W-:Y:S02]  /*13a0*/  CS2R R182, SRZ ;  /* 0x0000000000b67805 */ /* 0x000fe4000001ff00 */
[----:B------:R-:W-:Y:S02]  /*13b0*/  CS2R R184, SRZ ;  /* 0x0000000000b87805 */ /* 0x000fe4000001ff00 */
[----:B------:R-:W-:Y:S01]  /*13c0*/  CS2R R186, SRZ ;  /* 0x0000000000ba7805 */ /* 0x000fe2000001ff00 */
[----:B------:R2:W-:Y:S01]  /*13d0*/  STL [R1+0x40], RZ ;  /* 0x000040ff01007387 */ /* 0x0005e20000100800 */
        /* <DEDUP_REMOVED lines=14> */
[----:B------:R-:W-:Y:S02]  /*14c0*/  CS2R R210, SRZ ;  /* 0x0000000000d27805 */ /* 0x000fe4000001ff00 */
[----:B0-----:R-:W-:Y:S01]  /*14d0*/  R2UR UR10, R0 ;  /* 0x00000000000a72ca */ /* 0x001fe200000e0000 */
[----:B------:R2:W-:Y:S01]  /*14e0*/  STL [R1+0x30], RZ ;  /* 0x000030ff01007387 */ /* 0x0005e20000100800 */
[----:B------:R-:W-:Y:S01]  /*14f0*/  IMAD.MOV.U32 R0, RZ, RZ, RZ ;  /* 0x000000ffff007224 */ /* 0x000fe200078e00ff */
[----:B------:R-:W-:-:S02]  /*1500*/  CS2R R212, SRZ ;  /* 0x0000000000d47805 */ /* 0x000fc4000001ff00 */
[----:B------:R-:W-:Y:S01]  /*1510*/  CS2R R214, SRZ ;  /* 0x0000000000d67805 */ /* 0x000fe2000001ff00 */
[----:B------:R2:W-:Y:S01]  /*1520*/  STL [R1+0x2c], RZ ;  /* 0x00002cff01007387 */ /* 0x0005e20000100800 */
[----:B------:R-:W-:Y:S02]  /*1530*/  CS2R R216, SRZ ;  /* 0x0000000000d87805 */ /* 0x000fe4000001ff00 */
[----:B------:R-:W-:Y:S02]  /*1540*/  CS2R R218, SRZ ;  /* 0x0000000000da7805 */ /* 0x000fe4000001ff00 */
[----:B------:R-:W-:Y:S01]  /*1550*/  CS2R R220, SRZ ;  /* 0x0000000000dc7805 */ /* 0x000fe2000001ff00 */
[----:B------:R2:W-:Y:S01]  /*1560*/  STL [R1+0x28], RZ ;  /* 0x000028ff01007387 */ /* 0x0005e20000100800 */
[----:B------:R-:W-:Y:S02]  /*1570*/  CS2R R222, SRZ ;  /* 0x0000000000de7805 */ /* 0x000fe4000001ff00 */
[----:B------:R-:W-:-:S02]  /*1580*/  CS2R R224, SRZ ;  /* 0x0000000000e07805 */ /* 0x000fc4000001ff00 */
[----:B------:R-:W-:Y:S01]  /*1590*/  CS2R R226, SRZ ;  /* 0x0000000000e27805 */ /* 0x000fe2000001ff00 */
[----:B------:R2:W-:Y:S01]  /*15a0*/  STL [R1+0x24], RZ ;  /* 0x000024ff01007387 */ /* 0x0005e20000100800 */
[----:B------:R-:W-:Y:S01]  /*15b0*/  ULEA.HI UR11, UR10, UR10, URZ, 0x1 ;  /* 0x0000000a0a0b7291 */ /* 0x000fe2000f8f083f */
[----:B------:R-:W-:Y:S01]  /*15c0*/  IMAD.MOV.U32 R228, RZ, RZ, RZ ;  /* 0x000000ffffe47224 */ /* 0x000fe200078e00ff */
[----:B------:R-:W-:Y:S01]  /*15d0*/  CS2R R88, SRZ ;  /* 0x0000000000587805 */ /* 0x000fe2000001ff00 */
[----:B------:R2:W-:Y:S01]  /*15e0*/  STL [R1+0x20], RZ ;  /* 0x000020ff01007387 */ /* 0x0005e20000100800 */
[----:B------:R-:W-:Y:S01]  /*15f0*/  ULOP3.LUT UR16, UR11, 0x7fffe, URZ, 0xc0, !UPT ;  /* 0x0007fffe0b107892 */ /* 0x000fe2000f8ec03f */
[----:B------:R-:W-:Y:S01]  /*1600*/  CS2R R90, SRZ ;  /* 0x00000000005a7805 */ /* 0x000fe2000001ff00 */
[----:B-1----:R-:W-:Y:S01]  /*1610*/  ULEA UR11, UR18, UR17, 0x18 ;  /* 0x00000011120b7291 */ /* 0x002fe2000f8ec03f */
[----:B------:R2:W-:Y:S01]  /*1620*/  STL [R1+0x1c], RZ ;  /* 0x00001cff01007387 */ /* 0x0005e20000100800 */
[----:B------:R-:W-:Y:S01]  /*1630*/  UIADD3 UR16, UR10, -UR16, URZ ;  /* 0x800000100a107290 */ /* 0x000fe2000fffe03f */
[----:B------:R-:W-:-:S02]  /*1640*/  CS2R R92, SRZ ;  /* 0x00000000005c7805 */ /* 0x000fc4000001ff00 */
[----:B------:R-:W-:Y:S01]  /*1650*/  CS2R R94, SRZ ;  /* 0x00000000005e7805 */ /* 0x000fe2000001ff00 */
[----:B------:R2:W-:Y:S01]  /*1660*/  STL [R1+0x18], RZ ;  /* 0x000018ff01007387 */ /* 0x0005e20000100800 */
[----:B------:R-:W-:Y:S01]  /*1670*/  ULEA UR16, UR16, UR11, 0xd ;  /* 0x0000000b10107291 */ /* 0x000fe2000f8e683f */
[----:B------:R-:W-:Y:S02]  /*1680*/  CS2R R96, SRZ ;  /* 0x0000000000607805 */ /* 0x000fe4000001ff00 */
[----:B------:R-:W-:Y:S01]  /*1690*/  CS2R R98, SRZ ;  /* 0x0000000000627805 */ /* 0x000fe2000001ff00 */
[----:B------:R2:W-:Y:S01]  /*16a0*/  STL [R1+0x14], RZ ;  /* 0x000014ff01007387 */ /* 0x0005e20000100800 */
[----:B------:R-:W-:Y:S01]  /*16b0*/  UIADD3 UR16, UR16, 0x180, URZ ;  /* 0x0000018010107890 */ /* 0x000fe2000fffe03f */
[----:B------:R-:W-:Y:S02]  /*16c0*/  CS2R R100, SRZ ;  /* 0x0000000000647805 */ /* 0x000fe4000001ff00 */
[----:B------:R-:W-:Y:S01]  /*16d0*/  CS2R R102, SRZ ;  /* 0x0000000000667805 */ /* 0x000fe2000001ff00 */
[----:B------:R2:W-:Y:S01]  /*16e0*/  STL [R1+0x10], RZ ;  /* 0x000010ff01007387 */ /* 0x0005e20000100800 */
[----:B------:R-:W-:Y:S01]  /*16f0*/  USHF.R.U32.HI UR10, URZ, 0x4, UR16 ;  /* 0x000000043f0a7899 */ /* 0x000fe20008011610 */
[----:B------:R-:W-:-:S02]  /*1700*/  CS2R R104, SRZ ;  /* 0x0000000000687805 */ /* 0x000fc4000001ff00 */
[----:B------:R-:W-:Y:S01]  /*1710*/  CS2R R106, SRZ ;  /* 0x00000000006a7805 */ /* 0x000fe2000001ff00 */
[----:B------:R2:W-:Y:S01]  /*1720*/  STL [R1+0xc], RZ ;  /* 0x00000cff01007387 */ /* 0x0005e20000100800 */
[----:B------:R-:W-:Y:S01]  /*1730*/  ULOP3.LUT UR10, UR10, 0x3fff, URZ, 0xc0, !UPT ;  /* 0x00003fff0a0a7892 */ /* 0x000fe2000f8ec03f */
        /* <DEDUP_REMOVED lines=10> */
[----:B------:R2:W-:Y:S01]  /*17e0*/  STL [R1], RZ ;  /* 0x000000ff01007387 */ /* 0x0005e20000100800 */
[----:B------:R-:W-:Y:S02]  /*17f0*/  CS2R R124, SRZ ;  /* 0x00000000007c7805 */ /* 0x000fe4000001ff00 */
[----:B------:R-:W-:Y:S02]  /*1800*/  CS2R R126, SRZ ;  /* 0x00000000007e7805 */ /* 0x000fe4000001ff00 */
[----:B------:R-:W-:Y:S02]  /*1810*/  CS2R R128, SRZ ;  /* 0x0000000000807805 */ /* 0x000fe4000001ff00 */
[----:B------:R-:W-:-:S02]  /*1820*/  CS2R R130, SRZ ;  /* 0x0000000000827805 */ /* 0x000fc4000001ff00 */
[----:B------:R-:W-:Y:S02]  /*1830*/  CS2R R132, SRZ ;  /* 0x0000000000847805 */ /* 0x000fe4000001ff00 */
[----:B------:R-:W-:Y:S02]  /*1840*/  CS2R R134, SRZ ;  /* 0x0000000000867805 */ /* 0x000fe4000001ff00 */
        /* <DEDUP_REMOVED lines=9> */
[----:B---3--:R-:W-:-:S02]  /*18e0*/  CS2R R26, SRZ ;  /* 0x00000000001a7805 */ /* 0x008fc4000001ff00 */
[----:B----4-:R-:W-:Y:S02]  /*18f0*/  CS2R R28, SRZ ;  /* 0x00000000001c7805 */ /* 0x010fe4000001ff00 */
        /* <DEDUP_REMOVED lines=28> */
[----:B------:R-:W-:Y:S01]  /*1ac0*/  CS2R R86, SRZ ;  /* 0x0000000000567805 */ /* 0x000fe2000001ff00 */
[----:B--2---:R-:W-:Y:S06]  /*1ad0*/  @!P0 BRA `(.L_x_13) ;  /* 0x0000001000c08947 */ /* 0x004fec0003800000 */
[----:B------:R-:W-:-:S06]  /*1ae0*/  UISETP.NE.AND UP0, UPT, UR22, 0x3, UPT ;  /* 0x000000031600788c */ /* 0x000fcc000bf05270 */
[----:B------:R-:W-:-:S13]  /*1af0*/  PLOP3.LUT P1, PT, PT, PT, UP0, 0x80, 0x0 ;  /* 0x000000000000781c */ /* 0x000fda0003f2f008 */
[----:B------:R-:W-:Y:S05]  /*1b00*/  @!P1 BRA `(.L_x_14) ;  /* 0x0000000000049947 */ /* 0x000fea0003800000 */
[----:B------:R-:W-:Y:S01]  /*1b10*/  BPT.TRAP 0x1 ;  /* 0x000000040000795c */ /* 0x000fe20000300000 */
.L_x_14:
[----:B------:R-:W-:Y:S01]  /*1b20*/  ULEA UR6, UR5, UR11, 0x3 ;  /* 0x0000000b05067291 */ /* 0x000fe2000f8e183f */
[----:B------:R-:W-:-:S05]  /*1b30*/  IMAD.U32 R0, RZ, RZ, UR4 ;  /* 0x00000004ff007e24 */ /* 0x000fca000f8e00ff */
[----:B------:R-:W-:-:S04]  /*1b40*/  SHF.L.U32 R0, R0, 0x1f, RZ ;  /* 0x0000001f00007819 */ /* 0x000fc800000006ff */
[----:B------:R0:W1:Y:S01]  /*1b50*/  SYNCS.PHASECHK.TRANS64.TRYWAIT P0, [UR6], R0 ;  /* 0x00000000ff0075a7 */ /* 0x0000620008000146 */
[----:B------:R-:W-:Y:S05]  /*1b60*/  @!P1 BRA `(.L_x_15) ;  /* 0x0000000000049947 */ /* 0x000fea0003800000 */
[----:B------:R-:W-:Y:S01]  /*1b70*/  BPT.TRAP 0x1 ;  /* 0x000000040000795c */ /* 0x000fe20000300000 */
.L_x_15:
[----:B-1----:R-:W-:Y:S05]  /*1b80*/  @P0 BRA `(.L_x_16) ;  /* 0x0000000000080947 */ /* 0x002fea0003800000 */
[----:B------:R-:W1:Y:S02]  /*1b90*/  SYNCS.PHASECHK.TRANS64.TRYWAIT P0, [UR6], R0 ;  /* 0x00000000ff0075a7 */ /* 0x000e640008000146 */
[----:B-1----:R-:W-:Y:S05]  /*1ba0*/  @!P0 BRA `(.L_x_17) ;  /* 0x000000e800748947 */ /* 0x002fea0003800000 */
.L_x_16:
[----:B------:R-:W-:Y:S01]  /*1bb0*/  UIADD3 UR6, UR11, 0x38180, URZ ;  /* 0x000381800b067890 */ /* 0x000fe2000fffe03f */
[----:B------:R-:W-:Y:S01]  /*1bc0*/  WARPGROUP.ARRIVE ;  /* 0x00000000000079c5 */ /* 0x000fe20000000000 */
[----:B------:R-:W-:Y:S01]  /*1bd0*/  ULOP3.LUT UR7, UR10, 0x10000, URZ, 0xfc, !UPT ;  /* 0x000100000a077892 */ /* 0x000fe2000f8efc3f */
[----:B------:R2:W-:Y:S01]  /*1be0*/  STL [R1+0x6c], RZ ;  /* 0x00006cff01007387 */ /* 0x0005e20000100800 */
[----:B------:R-:W-:Y:S01]  /*1bf0*/  USHF.R.U32.HI UR6, URZ, 0x4, UR6 ;  /* 0x000000043f067899 */ /* 0x000fe20008011606 */
[----:B01----:R-:W-:Y:S01]  /*1c00*/  IMAD.MOV.U32 R0, RZ, RZ, RZ ;  /* 0x000000ffff007224 */ /* 0x003fe200078e00ff */
[----:B------:R-:W-:Y:S01]  /*1c10*/  ULEA UR7, UR5, UR7, 0xb ;  /* 0x0000000705077291 */ /* 0x000fe2000f8e583f */
[----:B------:R2:W-:Y:S01]  /*1c20*/  STL [R1+0x68], RZ ;  /* 0x000068ff01007387 */ /* 0x0005e20000100800 */
[----:B------:R-:W-:Y:S01]  /*1c30*/  ULOP3.LUT UR6, UR6, 0x3fff, URZ, 0xc0, !UPT ;  /* 0x00003fff06067892 */ /* 0x000fe2000f8ec03f */
[----:B------:R-:W-:Y:S01]  /*1c40*/  CS2R R2, SRZ ;  /* 0x0000000000027805 */ /* 0x000fe2000001ff00 */
[----:B------:R-:W-:Y:S01]  /*1c50*/  UMOV UR17, 0x40000040 ;  /* 0x4000004000117882 */ /* 0x000fe20000000000 */
[----:B------:R-:W-:Y:S01]  /*1c60*/  UMOV UR19, 0x40000040 ;  /* 0x4000004000137882 */ /* 0x000fe20000000000 */
[----:B------:R-:W-:Y:S01]  /*1c70*/  ULOP3.LUT UR6, UR6, 0x10000, URZ, 0xfc, !UPT ;  /* 0x0001000006067892 */ /* 0x000fe2000f8efc3f */
[----:B------:R2:W-:Y:S01]  /*1c80*/  STL [R1+0x64], RZ ;  /* 0x000064ff01007387 */ /* 0x0005e20000100800 */
[----:B------:R-:W-:Y:S01]  /*1c90*/  UMOV UR16, UR7 ;  /* 0x0000000700107c82 */ /* 0x000fe20008000000 */
[----:B------:R-:W-:Y:S01]  /*1ca0*/  CS2R R4, SRZ ;  /* 0x0000000000047805 */ /* 0x000fe2000001ff00 */
[----:B------:R-:W-:Y:S01]  /*1cb0*/  ULEA UR8, UR5, UR6, 0xa ;  /* 0x0000000605087291 */ /* 0x000fe2000f8e503f */
[----:B------:R2:W-:Y:S01]  /*1cc0*/  STL [R1+0x60], RZ ;  /* 0x000060ff01007387 */ /* 0x0005e20000100800 */
[----:B------:R-:W-:Y:S01]  /*1cd0*/  CS2R R6, SRZ ;  /* 0x0000000000067805 */ /* 0x000fe2000001ff00 */
[----:B------:R-:W-:Y:S01]  /*1ce0*/  UMOV UR6, 0x4 ;  /* 0x0000000400067882 */ /* 0x000fe20000000000 */
[----:B------:R-:W-:Y:S01]  /*1cf0*/  CS2R R8, SRZ ;  /* 0x0000000000087805 */ /* 0x000fe2000001ff00 */
[----:B------:R2:W-:Y:S01]  /*1d00*/  STL [R1+0x5c], RZ ;  /* 0x00005cff01007387 */ /* 0x0005e20000100800 */
[----:B------:R-:W-:Y:S01]  /*1d10*/  CS2R R10, SRZ ;  /* 0x00000000000a7805 */ /* 0x000fe2000001ff00 */
[----:B------:R-:W-:Y:S01]  /*1d20*/  UMOV UR18, UR8 ;  /* 0x0000000800127c82 */ /* 0x000fe20008000000 */
[----:B------:R-:W-:Y:S01]  /*1d30*/  CS2R R12, SRZ ;  /* 0x00000000000c7805 */ /* 0x000fe2000001ff00 */
[----:B------:R-:W-:Y:S01]  /*1d40*/  QGMMA.64x128x32.F32.E5M2.E5M2 R88, gdesc[UR16], RZ, !UPT ;  /* 0x01e00000105879f3 */ /* 0x000fe2000c7038ff */
[----:B------:R-:W-:Y:S01]  /*1d50*/  UIADD3 UR16, UR7, 0x400, URZ ;  /* 0x0000040007107890 */ /* 0x000fe2000fffe03f */
[----:B------:R2:W-:Y:S01]  /*1d60*/  STL [R1+0x58], RZ ;  /* 0x000058ff01007387 */ /* 0x0005e20000100800 */
[----:B------:R-:W-:Y:S01]  /*1d70*/  UMOV UR17, 0x40000040 ;  /* 0x4000004000117882 */ /* 0x000fe20000000000 */
[----:B------:R-:W-:-:S02]  /*1d80*/  CS2R R14, SRZ ;  /* 0x00000000000e7805 */ /* 0x000fc4000001ff00 */
[----:B------:R-:W-:Y:S01]  /*1d90*/  CS2R R16, SRZ ;  /* 0x0000000000107805 */ /* 0x000fe2000001ff00 */
[----:B------:R2:W-:Y:S01]  /*1da0*/  STL [R1+0x54], RZ ;  /* 0x000054ff01007387 */ /* 0x0005e20000100800 */
[----:B------:R-:W-:Y:S02]  /*1db0*/  CS2R R18, SRZ ;  /* 0x0000000000127805 */ /* 0x000fe4000001ff00 */
[----:B------:R-:W-:Y:S02]  /*1dc0*/  CS2R R20, SRZ ;  /* 0x0000000000147805 */ /* 0x000fe4000001ff00 */
[----:B------:R-:W-:Y:S01]  /*1dd0*/  CS2R R22, SRZ ;  /* 0x0000000000167805 */ /* 0x000fe2000001ff00 */
[----:B------:R2:W-:Y:S01]  /*1de0*/  STL [R1+0x50], RZ ;  /* 0x000050ff01007387 */ /* 0x0005e20000100800 */
[----:B------:R-:W-:Y:S01]  /*1df0*/  CS2R R152, SRZ ;  /* 0x0000000000987805 */ /* 0x000fe2000001ff00 */
[----:B------:R-:W-:Y:S01]  /*1e00*/  QGMMA.64x128x32.F32.E5M2.E5M2 R24, gdesc[UR16], RZ, !UPT ;  /* 0x01e00000101879f3 */ /* 0x000fe2000c7038ff */
[----:B------:R-:W-:Y:S01]  /*1e10*/  UIADD3 UR16, UR7, 0x2, URZ ;  /* 0x0000000207107890 */ /* 0x000fe2000fffe03f */
[----:B------:R2:W-:Y:S01]  /*1e20*/  STL [R1+0x4c], RZ ;  /* 0x00004cff01007387 */ /* 0x0005e20000100800 */
[----:B------:R-:W-:Y:S01]  /*1e30*/  UIADD3 UR18, UR8, 0x2, URZ ;  /* 0x0000000208127890 */ /* 0x000fe2000fffe03f */
[----:B------:R-:W-:Y:S01]  /*1e40*/  CS2R R154, SRZ ;  /* 0x00000000009a7805 */ /* 0x000fe2000001ff00 */
[----:B------:R-:W-:Y:S01]  /*1e50*/  UMOV UR17, 0x40000040 ;  /* 0x4000004000117882 */ /* 0x000fe20000000000 */
[----:B------:R-:W-:Y:S01]  /*1e60*/  UMOV UR19, 0x40000040 ;  /* 0x4000004000137882 */ /* 0x000fe20000000000 */
        /* <DEDUP_REMOVED lines=49> */
[----:B------:R-:W-:-:S03]  /*2180*/  IMAD.MOV.U32 R228, RZ, RZ, RZ ;  /* 0x000000ffffe47224 */ /* 0x000fc600078e00ff */
[----:B------:R2:W-:Y:S04]  /*2190*/  STL [R1+0x14], RZ ;  /* 0x000014ff01007387 */ /* 0x0005e80000100800 */
[----:B------:R2:W-:Y:S04]  /*21a0*/  STL [R1+0x10], RZ ;  /* 0x000010ff01007387 */ /* 0x0005e80000100800 */
[----:B------:R2:W-:Y:S04]  /*21b0*/  STL [R1+0xc], RZ ;  /* 0x00000cff01007387 */ /* 0x0005e80000100800 */
[----:B------:R2:W-:Y:S04]  /*21c0*/  STL [R1+0x8], RZ ;  /* 0x000008ff01007387 */ /* 0x0005e80000100800 */
[----:B------:R2:W-:Y:S04]  /*21d0*/  STL [R1+0x4], RZ ;  /* 0x000004ff01007387 */ /* 0x0005e80000100800 */
[----:B------:R2:W-:Y:S01]  /*21e0*/  STL [R1], RZ ;  /* 0x000000ff01007387 */ /* 0x0005e20000100800 */
[----:B------:R-:W-:Y:S01]  /*21f0*/  QGMMA.64x128x32.F32.E5M2.E5M2 R88, gdesc[UR16], R88 ;  /* 0x01e00000105879f3 */ /* 0x000fe20008703858 */
[----:B------:R-:W-:Y:S01]  /*2200*/  UIADD3 UR16, UR7, 0x402, URZ ;  /* 0x0000040207107890 */ /* 0x000fe2000fffe03f */
[----:B------:R-:W-:-:S10]  /*2210*/  UMOV UR17, 0x40000040 ;  /* 0x4000004000117882 */ /* 0x000fd40000000000 */
[----:B------:R-:W-:Y:S01]  /*2220*/  QGMMA.64x128x32.F32.E5M2.E5M2 R24, gdesc[UR16], R24 ;  /* 0x01e00000101879f3 */ /* 0x000fe20008703818 */
[----:B------:R-:W-:Y:S02]  /*2230*/  UIADD3 UR16, UR7, 0x4, URZ ;  /* 0x0000000407107890 */ /* 0x000fe4000fffe03f */
[----:B------:R-:W-:Y:S01]  /*2240*/  UIADD3 UR18, UR8, 0x4, URZ ;  /* 0x0000000408127890 */ /* 0x000fe2000fffe03f */
[----:B------:R-:W-:Y:S01]  /*2250*/  UMOV UR17, 0x40000040 ;  /* 0x4000004000117882 */ /* 0x000fe20000000000 */
[----:B------:R-:W-:-:S07]  /*2260*/  UMOV UR19, 0x40000040 ;  /* 0x4000004000137882 */ /* 0x000fce0000000000 */
        /* <DEDUP_REMOVED lines=10> */
[----:B------:R-:W-:Y:S02]  /*2310*/  UMOV UR17, 0x40000040 ;  /* 0x4000004000117882 */ /* 0x000fe40000000000 */
[----:B------:R-:W-:Y:S02]  /*2320*/  ULDC UR7, c[0x0][0x50c] ;  /* 0x0001430000077ab9 */ /* 0x000fe40000000800 */
[----:B------:R-:W-:-:S04]  /*2330*/  UISETP.NE.AND UP0, UPT, UR7, 0x4, UPT ;  /* 0x000000040700788c */ /* 0x000fc8000bf05270 */
[----:B------:R-:W-:Y:S02]  /*2340*/  USEL UR7, URZ, 0x1, UP0 ;  /* 0x000000013f077887 */ /* 0x000fe40008000000 */
[----:B------:R-:W-:Y:S04]  /*2350*/  QGMMA.64x128x32.F32.E5M2.E5M2 R24, gdesc[UR16], R24, gsb0 ;  /* 0x01e00000101879f3 */ /* 0x000fe80008003818 */
[----:B------:R-:W-:-:S13]  /*2360*/  ISETP.NE.AND P0, PT, RZ, UR7, PT ;  /* 0x00000007ff007c0c */ /* 0x000fda000bf05270 */
[----:B--2---:R-:W-:Y:S05]  /*2370*/  @!P0 BRA `(.L_x_18) ;  /* 0x0000000800808947 */ /* 0x004fea0003800000 */
[----:B------:R-:W-:Y:S02]  /*2380*/  WARPGROUP.DEPBAR.LE gsb0, 0x0 ;  /* 0x00008000000079c5 */ /* 0x000fe40000010000 */
[----:B------:R-:W-:-:S01]  /*2390*/  FADD R227, RZ, R89 ;  /* 0x00000059ffe37221 */ /* 0x000fc20000000000 */
[----:B------:R-:W-:Y:S01]  /*23a0*/  FADD R228, RZ, R88 ;  /* 0x00000058ffe47221 */ /* 0x000fe20000000000 */
[----:B------:R-:W-:-:S01]  /*23b0*/  FADD R226, RZ, R90 ;  /* 0x0000005affe27221 */ /* 0x000fc20000000000 */
[----:B------:R-:W-:Y:S01]  /*23c0*/  FADD R225, RZ, R91 ;  /* 0x0000005bffe17221 */ /* 0x000fe20000000000 */
[----:B------:R-:W-:-:S01]  /*23d0*/  FADD R224, RZ, R92 ;  /* 0x0000005cffe07221 */ /* 0x000fc20000000000 */
[----:B------:R0:W-:Y:S01]  /*23e0*/  STL [R1+0x80], R227 ;  /* 0x000080e301007387 */ /* 0x0001e20000100800 */
[----:B------:R-:W-:-:S01]  /*23f0*/  FADD R223, RZ, R93 ;  /* 0x0000005dffdf7221 */ /* 0x000fc20000000000 */
[----:B------:R-:W-:Y:S01]  /*2400*/  FADD R222, RZ, R94 ;  /* 0x0000005effde7221 */ /* 0x000fe20000000000 */
[----:B------:R-:W-:-:S01]  /*2410*/  FADD R221, RZ, R95 ;  /* 0x0000005fffdd7221 */ /* 0x000fc20000000000 */
[----:B------:R-:W-:Y:S01]  /*2420*/  FADD R220, RZ, R96 ;  /* 0x00000060ffdc7221 */ /* 0x000fe20000000000 */
[----:B------:R-:W-:-:S01]  /*2430*/  FADD R219, RZ, R97 ;  /* 0x00000061ffdb7221 */ /* 0x000fc20000000000 */
[----:B------:R-:W-:Y:S01]  /*2440*/  FADD R218, RZ, R98 ;  /* 0x00000062ffda7221 */ /* 0x000fe20000000000 */
[----:B------:R-:W-:-:S01]  /*2450*/  FADD R217, RZ, R99 ;  /* 0x00000063ffd97221 */ /* 0x000fc20000000000 */
[----:B------:R-:W-:Y:S01]  /*2460*/  FADD R216, RZ, R100 ;  /* 0x00000064ffd87221 */ /* 0x000fe20000000000 */
[----:B------:R-:W-:-:S01]  /*2470*/  FADD R215, RZ, R101 ;  /* 0x00000065ffd77221 */ /* 0x000fc20000000000 */
[----:B0-----:R-:W-:Y:S01]  /*2480*/  FADD R227, RZ, R60 ;  /* 0x0000003cffe37221 */ /* 0x001fe20000000000 */
[----:B------:R-:W-:-:S01]  /*2490*/  FADD R214, RZ, R102 ;  /* 0x00000066ffd67221 */ /* 0x000fc20000000000 */
[----:B------:R-:W-:Y:S01]  /*24a0*/  FADD R213, RZ, R103 ;  /* 0x00000067ffd57221 */ /* 0x000fe20000000000 */
[----:B------:R-:W-:-:S01]  /*24b0*/  FADD R212, RZ, R104 ;  /* 0x00000068ffd47221 */ /* 0x000fc20000000000 */
[----:B------:R-:W-:Y:S01]  /*24c0*/  FADD R211, RZ, R105 ;  /* 0x00000069ffd37221 */ /* 0x000fe20000000000 */
[----:B------:R0:W-:Y:S01]  /*24d0*/  STL [R1], R227 ;  /* 0x000000e301007387 */ /* 0x0001e20000100800 */
        /* <DEDUP_REMOVED lines=94> */
[----:B0-----:R-:W-:-:S05]  /*2ac0*/  FADD R227, RZ, R67 ;  /* 0x00000043ffe37221 */ /* 0x001fca0000000000 */
[----:B------:R0:W-:Y:S02]  /*2ad0*/  STL [R1+0x1c], R227 ;  /* 0x00001ce301007387 */ /* 0x0001e40000100800 */
        /* <DEDUP_REMOVED lines=39> */
[----:B------:R0:W-:Y:S04]  /*2d50*/  STL [R1+0x6c], R227 ;  /* 0x00006ce301007387 */ /* 0x0001e80000100800 */
[----:B0-----:R0:W5:Y:S01]  /*2d60*/  LDL.LU R227, [R1+0x80] ;  /* 0x0000800001e37983 */ /* 0x0011620000300800 */
[----:B------:R-:W-:-:S05]  /*2d70*/  UMOV UR6, URZ ;  /* 0x0000003f00067c82 */ /* 0x000fca0008000000 */
.L_x_18:
[----:B------:R-:W-:Y:S01]  /*2d80*/  UIADD3 UR23, UR5, 0x1, URZ ;  /* 0x0000000105177890 */ /* 0x000fe2000fffe03f */
[----:B------:R-:W-:-:S03]  /*2d90*/  UMOV UR8, 0x1 ;  /* 0x0000000100087882 */ /* 0x000fc60000000000 */
[----:B------:R-:W-:-:S04]  /*2da0*/  UISETP.NE.AND UP0, UPT, UR23, 0x7, UPT ;  /* 0x000000071700788c */ /* 0x000fc8000bf05270 */
[----:B------:R-:W-:Y:S02]  /*2db0*/  USEL UR24, URZ, 0x1, UP0 ;  /* 0x000000013f187887 */ /* 0x000fe40008000000 */
[----:B------:R-:W-:Y:S02]  /*2dc0*/  USEL UR23, UR23, URZ, UP0 ;  /* 0x0000003f17177287 */ /* 0x000fe40008000000 */
[----:B------:R-:W-:-:S12]  /*2dd0*/  ULOP3.LUT UR24, UR4, UR24, URZ, 0x3c, !UPT ;  /* 0x0000001804187292 */ /* 0x000fd8000f8e3c3f */
.L_x_13:
[----:B------:R-:W-:-:S04]  /*2de0*/  UISETP.LT.AND UP0, UPT, UR9, 0x1, UPT ;  /* 0x000000010900788c */ /* 0x000fc8000bf01270 */
[----:B------:R-:W-:-:S04]  /*2df0*/  USEL UR16, UR9, 0x1, UP0 ;  /* 0x0000000109107887 */ /* 0x000fc80008000000 */
[----:B------:R-:W-:-:S04]  /*2e00*/  UIADD3 UR26, UR9, -UR16, URZ ;  /* 0x80000010091a7290 */ /* 0x000fc8000fffe03f */
[----:B------:R-:W-:-:S06]  /*2e10*/  UISETP.GE.AND UP0, UPT, UR26, 0x1, UPT ;  /* 0x000000011a00788c */ /* 0x000fcc000bf06270 */
[----:B------:R-:W-:-:S13]  /*2e20*/  PLOP3.LUT P0, PT, PT, PT, UP0, 0x80, 0x0 ;  /* 0x000000000000781c */ /* 0x000fda0003f0f008 */
[----:B------:R-:W-:Y:S05]  /*2e30*/  @!P0 BRA `(.L_x_19) ;  /* 0x0000001000dc8947 */ /* 0x000fea0003800000 */
[----:B------:R-:W-:Y:S01]  /*2e40*/  UMOV UR25, UR5 ;  /* 0x0000000500197c82 */ /* 0x000fe20008000000 */
[----:B------:R-:W-:-:S05]  /*2e50*/  ULDC UR27, c[0x0][0x50c] ;  /* 0x00014300001b7ab9 */ /* 0x000fca0000000800 */
.L_x_27:
[----:B------:R-:W-:-:S06]  /*2e60*/  UISETP.NE.AND UP0, UPT, UR22, 0x3, UPT ;  /* 0x000000031600788c */ /* 0x000fcc000bf05270 */
[----:B------:R-:W-:-:S13]  /*2e70*/  PLOP3.LUT P1, PT, PT, PT, UP0, 0x80, 0x0 ;  /* 0x000000000000781c */ /* 0x000fda0003f2f008 */
[----:B-1---5:R-:W-:Y:S05]  /*2e80*/  @!P1 BRA `(.L_x_20) ;  /* 0x0000000000049947 */ /* 0x022fea0003800000 */
[----:B------:R-:W-:Y:S01]  /*2e90*/  BPT.TRAP 0x1 ;  /* 0x000000040000795c */ /* 0x000fe20000300000 */
.L_x_20:
[----:B------:R-:W1:Y:S01]  /*2ea0*/  S2UR UR16, SR_CgaCtaId ;  /* 0x00000000001079c3 */ /* 0x000e620000008800 */
[----:B------:R-:W-:Y:S01]  /*2eb0*/  UMOV UR11, 0x400 ;  /* 0x00000400000b7882 */ /* 0x000fe20000000000 */
[----:B------:R-:W-:-:S05]  /*2ec0*/  IMAD.U32 R229, RZ, RZ, UR24 ;  /* 0x00000018ffe57e24 */ /* 0x000fca000f8e00ff */
[----:B------:R-:W-:Y:S01]  /*2ed0*/  SHF.L.U32 R229, R229, 0x1f, RZ ;  /* 0x0000001fe5e57819 */ /* 0x000fe200000006ff */
[----:B-1----:R-:W-:-:S04]  /*2ee0*/  ULEA UR11, UR16, UR11, 0x18 ;  /* 0x0000000b100b7291 */ /* 0x002fc8000f8ec03f */
[----:B------:R-:W-:-:S09]  /*2ef0*/  ULEA UR16, UR23, UR11, 0x3 ;  /* 0x0000000b17107291 */ /* 0x000fd2000f8e183f */
[----:B------:R1:W2:Y:S01]  /*2f00*/  SYNCS.PHASECHK.TRANS64.TRYWAIT P0, [UR16], R229 ;  /* 0x000000e5ff0075a7 */ /* 0x0002a20008000150 */
[----:B------:R-:W-:Y:S05]  /*2f10*/  @!P1 BRA `(.L_x_21) ;  /* 0x0000000000049947 */ /* 0x000fea0003800000 */
[----:B------:R-:W-:Y:S01]  /*2f20*/  BPT.TRAP 0x1 ;  /* 0x000000040000795c */ /* 0x000fe20000300000 */
.L_x_21:
[----:B--2---:R-:W-:Y:S05]  /*2f30*/  @P0 BRA `(.L_x_22) ;  /* 0x0000000000080947 */ /* 0x004fea0003800000 */
[----:B------:R-:W2:Y:S02]  /*2f40*/  SYNCS.PHASECHK.TRANS64.TRYWAIT P0, [UR16], R229 ;  /* 0x000000e5ff0075a7 */ /* 0x000ea40008000150 */
[----:B--2---:R-:W-:Y:S05]  /*2f50*/  @!P0 BRA `(.L_x_23) ;  /* 0x000000d400a08947 */ /* 0x004fea0003800000 */
.L_x_22:
[----:B------:R-:W-:Y:S01]  /*2f60*/  UIADD3 UR16, UR11, 0x38180, URZ ;  /* 0x000381800b107890 */ /* 0x000fe2000fffe03f */
[----:B------:R-:W-:Y:S01]  /*2f70*/  WARPGROUP.ARRIVE ;  /* 0x00000000000079c5 */ /* 0x000fe20000000000 */
[----:B------:R-:W-:Y:S02]  /*2f80*/  UISETP.NE.AND UP0, UPT, UR7, URZ, UPT ;  /* 0x0000003f0700728c */ /* 0x000fe4000bf05270 */
[----:B------:R-:W-:Y:S02]  /*2f90*/  USHF.R.U32.HI UR16, URZ, 0x4, UR16 ;  /* 0x000000043f107899 */ /* 0x000fe40008011610 */
[----:B------:R-:W-:Y:S02]  /*2fa0*/  USEL UR8, UR8, URZ, !UP0 ;  /* 0x0000003f08087287 */ /* 0x000fe4000c000000 */
[----:B------:R-:W-:Y:S02]  /*2fb0*/  ULOP3.LUT UR16, UR16, 0x3fff, URZ, 0xc0, !UPT ;  /* 0x00003fff10107892 */ /* 0x000fe4000f8ec03f */
[----:B------:R-:W-:-:S02]  /*2fc0*/  UISETP.NE.U32.AND UP0, UPT, UR8, URZ, UPT ;  /* 0x0000003f0800728c */ /* 0x000fc4000bf05070 */
[----:B------:R-:W-:Y:S02]  /*2fd0*/  ULOP3.LUT UR7, UR10, 0x10000, URZ, 0xfc, !UPT ;  /* 0x000100000a077892 */ /* 0x000fe4000f8efc3f */
[----:B------:R-:W-:Y:S02]  /*2fe0*/  ULOP3.LUT UR8, UR16, 0x10000, URZ, 0xfc, !UPT ;  /* 0x0001000010087892 */ /* 0x000fe4000f8efc3f */
[----:B------:R-:W-:Y:S02]  /*2ff0*/  ULEA UR7, UR23, UR7, 0xb ;  /* 0x0000000717077291 */ /* 0x000fe4000f8e583f */
[----:B------:R-:W-:Y:S01]  /*3000*/  ULEA UR8, UR23, UR8, 0xa ;  /* 0x0000000817087291 */ /* 0x000fe2000f8e503f */
[----:B------:R-:W-:Y:S01]  /*3010*/  UMOV UR17, 0x40000040 ;  /* 0x4000004000117882 */ /* 0x000fe20000000000 */
[----:B------:R-:W-:Y:S01]  /*3020*/  UMOV UR19, 0x40000040 ;  /* 0x4000004000137882 */ /* 0x000fe20000000000 */
[----:B------:R-:W-:Y:S02]  /*3030*/  UIADD3 UR6, UR6, 0x4, URZ ;  /* 0x0000000406067890 */ /* 0x000fe4000fffe03f */
[----:B------:R-:W-:-:S02]  /*3040*/  UMOV UR16, UR7 ;  /* 0x0000000700107c82 */ /* 0x000fc40008000000 */
[----:B------:R-:W-:Y:S02]  /*3050*/  UMOV UR18, UR8 ;  /* 0x0000000800127c82 */ /* 0x000fe40008000000 */
[----:B------:R-:W-:Y:S01]  /*3060*/  QGMMA.64x128x32.F32.E5M2.E5M2 R88, gdesc[UR16], R88, UP0 ;  /* 0x01e00000105879f3 */ /* 0x000fe2000bf03858 */
[----:B------:R-:W-:Y:S01]  /*3070*/  UIADD3 UR16, UR7, 0x400, URZ ;  /* 0x0000040007107890 */ /* 0x000fe2000fffe03f */
[----:B------:R-:W-:-:S10]  /*3080*/  UMOV UR17, 0x40000040 ;  /* 0x4000004000117882 */ /* 0x000fd40000000000 */
[----:B------:R-:W-:Y:S01]  /*3090*/  QGMMA.64x128x32.F32.E5M2.E5M2 R24, gdesc[UR16], R24, UP0 ;  /* 0x01e00000101879f3 */ /* 0x000fe2000bf03818 */
[----:B------:R-:W-:Y:S02]  /*30a0*/  UIADD3 UR16, UR7, 0x2, URZ ;  /* 0x0000000207107890 */ /* 0x000fe4000fffe03f */
[----:B------:R-:W-:Y:S01]  /*30b0*/  UIADD3 UR18, UR8, 0x2, URZ ;  /* 0x0000000208127890 */ /* 0x000fe2000fffe03f */
[----:B------:R-:W-:Y:S01]  /*30c0*/  UMOV UR17, 0x40000040 ;  /* 0x4000004000117882 */ /* 0x000fe20000000000 */
[----:B------:R-:W-:Y:S01]  /*30d0*/  UMOV UR19, 0x40000040 ;  /* 0x4000004000137882 */ /* 0x000fe20000000000 */
[----:B------:R-:W-:-:S06]  /*30e0*/  UISETP.NE.AND UP0, UPT, UR6, UR27, UPT ;  /* 0x0000001b0600728c */ /* 0x000fcc000bf05270 */
        /* <DEDUP_REMOVED lines=18> */
[----:B------:R-:W-:Y:S01]  /*3210*/  UMOV UR17, 0x40000040 ;  /* 0x4000004000117882 */ /* 0x000fe20000000000 */
[----:B------:R-:W-:-:S06]  /*3220*/  USEL UR7, URZ, 0x1, UP0 ;  /* 0x000000013f077887 */ /* 0x000fcc0008000000 */
[----:B------:R-:W-:-:S03]  /*3230*/  ISETP.NE.AND P0, PT, RZ, UR7, PT ;  /* 0x00000007ff007c0c */ /* 0x000fc6000bf05270 */
[----:B------:R-:W-:Y:S03]  /*3240*/  QGMMA.64x128x32.F32.E5M2.E5M2 R24, gdesc[UR16], R24, gsb0 ;  /* 0x01e00000101879f3 */ /* 0x000fe60008003818 */
[----:B------:R-:W-:-:S07]  /*3250*/  WARPGROUP.DEPBAR.LE gsb0, 0x1 ;  /* 0x00008000000079c5 */ /* 0x000fce0000010100 */
[----:B------:R-:W-:Y:S05]  /*3260*/  @!P0 BRA `(.L_x_24) ;  /* 0x0000000c00708947 */ /* 0x000fea0003800000 */
[----:B------:R-:W-:Y:S02]  /*3270*/  WARPGROUP.DEPBAR.LE gsb0, 0x0 ;  /* 0x00008000000079c5 */ /* 0x000fe40000010000 */
[----:B-----5:R-:W-:-:S01]  /*3280*/  FADD R227, R89, R227 ;  /* 0x000000e359e37221 */ /* 0x020fc20000000000 */
[----:B------:R-:W-:Y:S01]  /*3290*/  FADD R226, R90, R226 ;  /* 0x000000e25ae27221 */ /* 0x000fe20000000000 */
[----:B------:R-:W-:-:S01]  /*32a0*/  FADD R225, R91, R225 ;  /* 0x000000e15be17221 */ /* 0x000fc20000000000 */
[----:B------:R-:W-:Y:S01]  /*32b0*/  FADD R224, R92, R224 ;  /* 0x000000e05ce07221 */ /* 0x000fe20000000000 */
[----:B------:R-:W-:-:S01]  /*32c0*/  FADD R223, R93, R223 ;  /* 0x000000df5ddf7221 */ /* 0x000fc20000000000 */
[----:B------:R2:W-:Y:S01]  /*32d0*/  STL [R1+0x80], R227 ;  /* 0x000080e301007387 */ /* 0x0005e20000100800 */
[----:B------:R-:W-:-:S01]  /*32e0*/  FADD R222, R94, R222 ;  /* 0x000000de5ede7221 */ /* 0x000fc20000000000 */
[----:B------:R-:W-:Y:S01]  /*32f0*/  FADD R221, R95, R221 ;  /* 0x000000dd5fdd7221 */ /* 0x000fe20000000000 */
[----:B------:R-:W-:-:S01]  /*3300*/  FADD R220, R96, R220 ;  /* 0x000000dc60dc7221 */ /* 0x000fc20000000000 */
[----:B------:R-:W-:Y:S01]  /*3310*/  FADD R219, R97, R219 ;  /* 0x000000db61db7221 */ /* 0x000fe20000000000 */
[----:B------:R-:W-:-:S01]  /*3320*/  FADD R218, R98, R218 ;  /* 0x000000da62da7221 */ /* 0x000fc20000000000 */
[----:B------:R-:W-:Y:S01]  /*3330*/  FADD R217, R99, R217 ;  /* 0x000000d963d97221 */ /* 0x000fe20000000000 */
[----:B------:R-:W-:-:S01]  /*3340*/  FADD R216, R100, R216 ;  /* 0x000000d864d87221 */ /* 0x000fc20000000000 */
[----:B------:R-:W-:Y:S01]  /*3350*/  FADD R215, R101, R215 ;  /* 0x000000d765d77221 */ /* 0x000fe20000000000 */
[----:B------:R-:W-:-:S01]  /*3360*/  FADD R214, R102, R214 ;  /* 0x000000d666d67221 */ /* 0x000fc20000000000 */
[----:B--2---:R-:W2:Y:S01]  /*3370*/  LDL.LU R227, [R1+0x28] ;  /* 0x0000280001e37983 */ /* 0x004ea20000300800 */
[----:B------:R-:W-:-:S01]  /*3380*/  FADD R213, R103, R213 ;  /* 0x000000d567d57221 */ /* 0x000fc20000000000 */
[----:B------:R-:W-:Y:S01]  /*3390*/  FADD R212, R104, R212 ;  /* 0x000000d468d47221 */ /* 0x000fe20000000000 */
[----:B------:R-:W-:-:S01]  /*33a0*/  FADD R211, R105, R211 ;  /* 0x000000d369d37221 */ /* 0x000fc20000000000 */
[----:B------:R3:W-:Y:S01]  /*33b0*/  STL [R1+0x84], R226 ;  /* 0x000084e201007387 */ /* 0x0007e20000100800 */
[----:B------:R-:W-:-:S03]  /*33c0*/  FADD R228, R88, R228 ;  /* 0x000000e458e47221 */ /* 0x000fc60000000000 */
[----:B---3--:R-:W3:Y:S04]  /*33d0*/  LDL.LU R226, [R1+0x24] ;  /* 0x0000240001e27983 */ /* 0x008ee80000300800 */
[----:B------:R4:W-:Y:S04]  /*33e0*/  STL [R1+0x88], R225 ;  /* 0x000088e101007387 */ /* 0x0009e80000100800 */
[----:B----4-:R-:W4:Y:S04]  /*33f0*/  LDL.LU R225, [R1+0x20] ;  /* 0x0000200001e17983 */ /* 0x010f280000300800 */
[----:B------:R0:W-:Y:S04]  /*3400*/  STL [R1+0x8c], R224 ;  /* 0x00008ce001007387 */ /* 0x0001e80000100800 */
[----:B0-----:R-:W4:Y:S04]  /*3410*/  LDL.LU R224, [R1+0x1c] ;  /* 0x00001c0001e07983 */ /* 0x001f280000300800 */
        /* <DEDUP_REMOVED lines=13> */
[----:B0-----:R-:W4:Y:S04]  /*34f0*/  LDL.LU R217, [R1] ;  /* 0x0000000001d97983 */ /* 0x001f280000300800 */
[----:B------:R-:W-:Y:S04]  /*3500*/  STL [R1+0xac], R216 ;  /* 0x0000acd801007387 */ /* 0x000fe80000100800 */
[----:B------:R-:W-:Y:S04]  /*3510*/  STL [R1+0xb0], R215 ;  /* 0x0000b0d701007387 */ /* 0x000fe80000100800 */
[----:B------:R-:W-:Y:S04]  /*3520*/  STL [R1+0xb4], R214 ;  /* 0x0000b4d601007387 */ /* 0x000fe80000100800 */
[----:B------:R-:W-:Y:S04]  /*3530*/  STL [R1+0xb8], R213 ;  /* 0x0000b8d501007387 */ /* 0x000fe80000100800 */
[----:B------:R-:W-:Y:S04]  /*3540*/  STL [R1+0xbc], R212 ;  /* 0x0000bcd401007387 */ /* 0x000fe80000100800 */
[----:B------:R0:W-:Y:S01]  /*3550*/  STL [R1+0xc0], R211 ;  /* 0x0000c0d301007387 */ /* 0x0001e20000100800 */
[----:B--2---:R-:W-:-:S01]  /*3560*/  FADD R227, R70, R227 ;  /* 0x000000e346e37221 */ /* 0x004fc20000000000 */
[----:B---3--:R-:W-:Y:S01]  /*3570*/  FADD R226, R69, R226 ;  /* 0x000000e245e27221 */ /* 0x008fe20000000000 */
[----:B----4-:R-:W-:-:S01]  /*3580*/  FADD R225, R68, R225 ;  /* 0x000000e144e17221 */ /* 0x010fc20000000000 */
[----:B------:R-:W-:Y:S01]  /*3590*/  FADD R224, R67, R224 ;  /* 0x000000e043e07221 */ /* 0x000fe20000000000 */
[----:B------:R-:W-:-:S01]  /*35a0*/  FADD R223, R66, R223 ;  /* 0x000000df42df7221 */ /* 0x000fc20000000000 */
[----:B------:R-:W-:Y:S01]  /*35b0*/  FADD R222, R65, R222 ;  /* 0x000000de41de7221 */ /* 0x000fe20000000000 */
[----:B------:R-:W-:-:S01]  /*35c0*/  FADD R221, R64, R221 ;  /* 0x000000dd40dd7221 */ /* 0x000fc20000000000 */
[----:B------:R-:W-:Y:S01]  /*35d0*/  FADD R220, R63, R220 ;  /* 0x000000dc3fdc7221 */ /* 0x000fe20000000000 */
[----:B------:R-:W-:-:S01]  /*35e0*/  FADD R219, R62, R219 ;  /* 0x000000db3edb7221 */ /* 0x000fc20000000000 */
[----:B------:R-:W-:Y:S01]  /*35f0*/  FADD R218, R61, R218 ;  /* 0x000000da3dda7221 */ /* 0x000fe20000000000 */
[----:B------:R-:W-:-:S05]  /*3600*/  FADD R217, R60, R217 ;  /* 0x000000d93cd97221 */ /* 0x000fca0000000000 */
[----:B------:R2:W-:Y:S04]  /*3610*/  STL [R1], R217 ;  /* 0x000000d901007387 */ /* 0x0005e80000100800 */
[----:B------:R3:W-:Y:S04]  /*3620*/  STL [R1+0x4], R218 ;  /* 0x000004da01007387 */ /* 0x0007e80000100800 */
[----:B------:R4:W-:Y:S04]  /*3630*/  STL [R1+0x8], R219 ;  /* 0x000008db01007387 */ /* 0x0009e80000100800 */
[----:B------:R1:W-:Y:S04]  /*3640*/  STL [R1+0xc], R220 ;  /* 0x00000cdc01007387 */ /* 0x0003e80000100800 */
[----:B------:R1:W-:Y:S04]  /*3650*/  STL [R1+0x10], R221 ;  /* 0x000010dd01007387 */ /* 0x0003e80000100800 */
[----:B------:R1:W-:Y:S04]  /*3660*/  STL [R1+0x14], R222 ;  /* 0x000014de01007387 */ /* 0x0003e80000100800 */
[----:B------:R1:W-:Y:S04]  /*3670*/  STL [R1+0x18], R223 ;  /* 0x000018df01007387 */ /* 0x0003e80000100800 */
[----:B------:R1:W-:Y:S04]  /*3680*/  STL [R1+0x1c], R224 ;  /* 0x00001ce001007387 */ /* 0x0003e80000100800 */
[----:B0-----:R-:W4:Y:S04]  /*3690*/  LDL.LU R211, [R1+0x2c] ;  /* 0x00002c0001d37983 */ /* 0x001f280000300800 */
[----:B------:R0:W-:Y:S04]  /*36a0*/  STL [R1+0x20], R225 ;  /* 0x000020e101007387 */ /* 0x0001e80000100800 */
[----:B------:R-:W4:Y:S04]  /*36b0*/  LDL.LU R212, [R1+0x30] ;  /* 0x0000300001d47983 */ /* 0x000f280000300800 */
[----:B------:R0:W-:Y:S04]  /*36c0*/  STL [R1+0x24], R226 ;  /* 0x000024e201007387 */ /* 0x0001e80000100800 */
[----:B------:R-:W4:Y:S04]  /*36d0*/  LDL.LU R213, [R1+0x34] ;  /* 0x0000340001d57983 */ /* 0x000f280000300800 */
[----:B------:R0:W-:Y:S04]  /*36e0*/  STL [R1+0x28], R227 ;  /* 0x000028e301007387 */ /* 0x0001e80000100800 */
[----:B------:R-:W4:Y:S04]  /*36f0*/  LDL.LU R214, [R1+0x38] ;  /* 0x0000380001d67983 */ /* 0x000f280000300800 */
[----:B------:R-:W4:Y:S04]  /*3700*/  LDL.LU R215, [R1+0x3c] ;  /* 0x00003c0001d77983 */ /* 0x000f280000300800 */
[----:B------:R-:W4:Y:S04]  /*3710*/  LDL.LU R216, [R1+0x40] ;  /* 0x0000400001d87983 */ /* 0x000f280000300800 */
[----:B--2---:R-:W2:Y:S04]  /*3720*/  LDL.LU R217, [R1+0x44] ;  /* 0x0000440001d97983 */ /* 0x004ea80000300800 */
[----:B---3--:R-:W3:Y:S04]  /*3730*/  LDL.LU R218, [R1+0x48] ;  /* 0x0000480001da7983 */ /* 0x008ee80000300800 */
[----:B----4-:R-:W4:Y:S04]  /*3740*/  LDL.LU R219, [R1+0x4c] ;  /* 0x00004c0001db7983 */ /* 0x010f280000300800 */
[----:B-1----:R-:W4:Y:S04]  /*3750*/  LDL.LU R220, [R1+0x50] ;  /* 0x0000500001dc7983 */ /* 0x002f280000300800 */
[----:B------:R-:W4:Y:S04]  /*3760*/  LDL.LU R221, [R1+0x54] ;  /* 0x0000540001dd7983 */ /* 0x000f280000300800 */
[----:B------:R-:W4:Y:S04]  /*3770*/  LDL.LU R222, [R1+0x58] ;  /* 0x0000580001de7983 */ /* 0x000f280000300800 */
[----:B------:R-:W4:Y:S04]  /*3780*/  LDL.LU R223, [R1+0x5c] ;  /* 0x00005c0001df7983 */ /* 0x000f280000300800 */
[----:B------:R-:W4:Y:S04]  /*3790*/  LDL.LU R224, [R1+0x60] ;  /* 0x0000600001e07983 */ /* 0x000f280000300800 */
[----:B0-----:R-:W4:Y:S04]  /*37a0*/  LDL.LU R225, [R1+0x64] ;  /* 0x0000640001e17983 */ /* 0x001f280000300800 */
[----:B------:R-:W4:Y:S04]  /*37b0*/  LDL.LU R226, [R1+0x68] ;  /* 0x0000680001e27983 */ /* 0x000f280000300800 */
[----:B------:R-:W4:Y:S01]  /*37c0*/  LDL.LU R227, [R1+0x6c] ;  /* 0x00006c0001e37983 */ /* 0x000f220000300800 */
[----:B------:R-:W-:-:S05]  /*37d0*/  FADD R211, R71, R211 ;  /* 0x000000d347d37221 */ /* 0x000fca0000000000 */
[----:B------:R0:W-:Y:S01]  /*37e0*/  STL [R1+0x2c], R211 ;  /* 0x00002cd301007387 */ /* 0x0001e20000100800 */
[----:B------:R-:W-:-:S03]  /*37f0*/  FADD R212, R72, R212 ;  /* 0x000000d448d47221 */ /* 0x000fc60000000000 */
[----:B0-----:R0:W5:Y:S01]  /*3800*/  LDL.LU R211, [R1+0xc0] ;  /* 0x0000c00001d37983 */ /* 0x0011620000300800 */
[----:B------:R-:W-:-:S03]  /*3810*/  FADD R213, R73, R213 ;  /* 0x000000d549d57221 */ /* 0x000fc60000000000 */
[----:B------:R1:W-:Y:S01]  /*3820*/  STL [R1+0x30], R212 ;  /* 0x000030d401007387 */ /* 0x0003e20000100800 */
[----:B------:R-:W-:-:S01]  /*3830*/  FADD R214, R74, R214 ;  /* 0x000000d64ad67221 */ /* 0x000fc20000000000 */
[----:B------:R-:W-:Y:S02]  /*3840*/  FADD R215, R75, R215 ;  /* 0x000000d74bd77221 */ /* 0x000fe40000000000 */
[----:B-1----:R0:W5:Y:S01]  /*3850*/  LDL.LU R212, [R1+0xbc] ;  /* 0x0000bc0001d47983 */ /* 0x0021620000300800 */
[----:B------:R-:W-:-:S03]  /*3860*/  FADD R216, R76, R216 ;  /* 0x000000d84cd87221 */ /* 0x000fc60000000000 */
[----:B------:R1:W-:Y:S01]  /*3870*/  STL [R1+0x34], R213 ;  /* 0x000034d501007387 */ /* 0x0003e20000100800 */
[----:B--2---:R-:W-:-:S03]  /*3880*/  FADD R217, R77, R217 ;  /* 0x000000d94dd97221 */ /* 0x004fc60000000000 */
[----:B-1----:R0:W5:Y:S01]  /*3890*/  LDL.LU R213, [R1+0xb8] ;  /* 0x0000b80001d57983 */ /* 0x0021620000300800 */
[----:B---3--:R-:W-:-:S03]  /*38a0*/  FADD R218, R78, R218 ;  /* 0x000000da4eda7221 */ /* 0x008fc60000000000 */
[----:B------:R1:W-:Y:S01]  /*38b0*/  STL [R1+0x38], R214 ;  /* 0x000038d601007387 */ /* 0x0003e20000100800 */
[----:B----4-:R-:W-:-:S01]  /*38c0*/  FADD R219, R79, R219 ;  /* 0x000000db4fdb7221 */ /* 0x010fc20000000000 */
[----:B------:R-:W-:Y:S02]  /*38d0*/  FADD R220, R80, R220 ;  /* 0x000000dc50dc7221 */ /* 0x000fe40000000000 */
[----:B-1----:R0:W5:Y:S04]  /*38e0*/  LDL.LU R214, [R1+0xb4] ;  /* 0x0000b40001d67983 */ /* 0x0021680000300800 */
[----:B------:R1:W-:Y:S01]  /*38f0*/  STL [R1+0x3c], R215 ;  /* 0x00003cd701007387 */ /* 0x0003e20000100800 */
[----:B------:R-:W-:-:S01]  /*3900*/  FADD R221, R81, R221 ;  /* 0x000000dd51dd7221 */ /* 0x000fc20000000000 */
[----:B------:R-:W-:-:S02]  /*3910*/  FADD R222, R82, R222 ;  /* 0x000000de52de7221 */ /* 0x000fc40000000000 */
[----:B-1----:R0:W5:Y:S04]  /*3920*/  LDL.LU R215, [R1+0xb0] ;  /* 0x0000b00001d77983 */ /* 0x0021680000300800 */
[----:B------:R1:W-:Y:S01]  /*3930*/  STL [R1+0x40], R216 ;  /* 0x000040d801007387 */ /* 0x0003e20000100800 */
[----:B------:R-:W-:-:S03]  /*3940*/  FADD R223, R83, R223 ;  /* 0x000000df53df7221 */ /* 0x000fc60000000000 */
        /* <DEDUP_REMOVED lines=13> */
[----:B------:R1:W-:Y:S04]  /*3a20*/  STL [R1+0x54], R221 ;  /* 0x000054dd01007387 */ /* 0x0003e80000100800 */
        /* <DEDUP_REMOVED lines=12> */
[----:B-1----:R0:W5:Y:S01]  /*3af0*/  LDL.LU R227, [R1+0x80] ;  /* 0x0000800001e37983 */ /* 0x0021620000300800 */
        /* <DEDUP_REMOVED lines=82> */
[----:B0-----:R-:W-:-:S06]  /*4020*/  UMOV UR6, URZ ;  /* 0x0000003f00067c82 */ /* 0x001fcc0008000000 */
.L_x_24:
[----:B------:R-:W-:Y:S05]  /*4030*/  @!P1 BRA `(.L_x_25) ;  /* 0x0000000000049947 */ /* 0x000fea0003800000 */
[----:B------:R-:W-:Y:S01]  /*4040*/  BPT.TRAP 0x1 ;  /* 0x000000040000795c */ /* 0x000fe20000300000 */
.L_x_25:
[----:B------:R-:W-:Y:S02]  /*4050*/  UISETP.GT.U32.AND UP0, UPT, UR13, 0x1, UPT ;  /* 0x000000010d00788c */ /* 0x000fe4000bf04070 */
[----:B------:R-:W-:-:S04]  /*4060*/  ULEA UR8, UR25, UR11, 0x3 ;  /* 0x0000000b19087291 */ /* 0x000fc8000f8e183f */
[----:B------:R-:W-:Y:S01]  /*4070*/  UIADD3 UR8, UR8, 0x38, URZ ;  /* 0x0000003808087890 */ /* 0x000fe2000fffe03f */
[----:B------:R-:W-:-:S03]  /*4080*/  PLOP3.LUT P0, PT, PT, PT, UP0, 0x80, 0x0 ;  /* 0x000000000000781c */ /* 0x000fc60003f0f008 */
[----:B------:R-:W-:-:S09]  /*4090*/  UPRMT UR8, URZ, 0x654, UR8 ;  /* 0x000006543f087896 */ /* 0x000fd20008000008 */
[----:B------:R-:W-:Y:S01]  /*40a0*/  SYNCS.ARRIVE.TRANS64.RED.A1T0 RZ, [UR8], RZ ;  /* 0x000000ffffff79a7 */ /* 0x000fe20008100408 */
[----:B------:R-:W-:Y:S05]  /*40b0*/  @P0 BRA `(.L_x_26) ;  /* 0x0000000000040947 */ /* 0x000fea0003800000 */
[----:B------:R-:W-:Y:S01]  /*40c0*/  BPT.TRAP 0x1 ;  /* 0x000000040000795c */ /* 0x000fe20000300000 */
.L_x_26:
[----:B------:R-:W-:Y:S02]  /*40d0*/  UISETP.GT.AND UP2, UPT, UR26, 0x1, UPT ;  /* 0x000000011a00788c */ /* 0x000fe4000bf44270 */
[----:B------:R-:W-:Y:S02]  /*40e0*/  UIADD3 UR23, UR23, 0x1, URZ ;  /* 0x0000000117177890 */ /* 0x000fe4000fffe03f */
[----:B------:R-:W-:Y:S02]  /*40f0*/  UIADD3 UR25, UR25, 0x1, URZ ;  /* 0x0000000119197890 */ /* 0x000fe4000fffe03f */
[----:B------:R-:W-:Y:S01]  /*4100*/  PLOP3.LUT P0, PT, PT, PT, UP2, 0x80, 0x0 ;  /* 0x000000000000781c */ /* 0x000fe20003f0f028 */
[----:B------:R-:W-:Y:S02]  /*4110*/  UISETP.NE.AND UP0, UPT, UR23, 0x7, UPT ;  /* 0x000000071700788c */ /* 0x000fe4000bf05270 */
[----:B------:R-:W-:Y:S02]  /*4120*/  UIADD3 UR16, UR26, -0x1, URZ ;  /* 0xffffffff1a107890 */ /* 0x000fe4000fffe03f */
[----:B------:R-:W-:-:S02]  /*4130*/  USEL UR8, URZ, 0x1, UP0 ;  /* 0x000000013f087887 */ /* 0x000fc40008000000 */
[----:B------:R-:W-:Y:S02]  /*4140*/  UISETP.NE.AND UP1, UPT, UR25, 0x7, UPT ;  /* 0x000000071900788c */ /* 0x000fe4000bf25270 */
[----:B------:R-:W-:Y:S02]  /*4150*/  ULOP3.LUT UR24, UR24, UR8, URZ, 0x3c, !UPT ;  /* 0x0000000818187292 */ /* 0x000fe4000f8e3c3f */
[----:B------:R-:W-:Y:S02]  /*4160*/  USEL UR23, UR23, URZ, UP0 ;  /* 0x0000003f17177287 */ /* 0x000fe40008000000 */
[----:B------:R-:W-:Y:S01]  /*4170*/  USEL UR25, UR25, URZ, UP1 ;  /* 0x0000003f19197287 */ /* 0x000fe20008800000 */
[----:B------:R-:W-:Y:S01]  /*4180*/  UMOV UR8, 0x1 ;  /* 0x0000000100087882 */ /* 0x000fe20000000000 */
[----:B------:R-:W-:Y:S01]  /*4190*/  UMOV UR26, UR16 ;  /* 0x00000010001a7c82 */ /* 0x000fe20008000000 */
[----:B------:R-:W-:Y:S09]  /*41a0*/  @P0 BRA `(.L_x_27) ;  /* 0xffffffec002c0947 */ /* 0x000ff2000383ffff */
.L_x_19:
[----:B------:R-:W-:-:S04]  /*41b0*/  UISETP.NE.AND UP0, UPT, UR6, URZ, UPT ;  /* 0x0000003f0600728c */ /* 0x000fc8000bf05270 */
[----:B------:R-:W-:-:S06]  /*41c0*/  USEL UR6, URZ, 0x1, !UP0 ;  /* 0x000000013f067887 */ /* 0x000fcc000c000000 */
[----:B------:R-:W-:-:S13]  /*41d0*/  ISETP.NE.AND P0, PT, RZ, UR6, PT ;  /* 0x00000006ff007c0c */ /* 0x000fda000bf05270 */
[----:B------:R-:W-:Y:S05]  /*41e0*/  @!P0 BRA `(.L_x_28) ;  /* 0x0000000c00c48947 */ /* 0x000fea0003800000 */
[----:B------:R-:W-:Y:S02]  /*41f0*/  WARPGROUP.DEPBAR.LE gsb0, 0x0 ;  /* 0x00008000000079c5 */ /* 0x000fe40000010000 */
[----:B-----5:R-:W-:Y:S01]  /*4200*/  FADD R227, R89, R227 ;  /* 0x000000e359e37221 */ /* 0x020fe20000000000 */
[----:B------:R-:W-:-:S04]  /*4210*/  FADD R228, R88, R228 ;  /* 0x000000e458e47221 */ /* 0x000fc80000000000 */
[----:B------:R2:W-:Y:S04]  /*4220*/  STL [R1+0x80], R227 ;  /* 0x000080e301007387 */ /* 0x0005e80000100800 */
[----:B--2---:R-:W2:Y:S04]  /*4230*/  LDL.LU R227, [R1+0x6c] ;  /* 0x00006c0001e37983 */ /* 0x004ea80000300800 */
[----:B--2---:R2:W-:Y:S04]  /*4240*/  STL [R1+0x84], R227 ;  /* 0x000084e301007387 */ /* 0x0045e80000100800 */
        /* <DEDUP_REMOVED lines=52> */
[----:B--2---:R-:W2:Y:S01]  /*4590*/  LDL.LU R227, [R1] ;  /* 0x0000000001e37983 */ /* 0x004ea20000300800 */
[----:B------:R-:W-:Y:S01]  /*45a0*/  FADD R226, R90, R226 ;  /* 0x000000e25ae27221 */ /* 0x000fe20000000000 */
        /* <DEDUP_REMOVED lines=97> */
[----:B--2---:R-:W-:-:S05]  /*4bc0*/  FADD R227, R60, R227 ;  /* 0x000000e33ce37221 */ /* 0x004fca0000000000 */
[----:B------:R2:W-:Y:S04]  /*4bd0*/  STL [R1], R227 ;  /* 0x000000e301007387 */ /* 0x0005e80000100800 */
[----:B--2---:R-:W2:Y:S02]  /*4be0*/  LDL.LU R227, [R1+0xec] ;  /* 0x0000ec0001e37983 */ /* 0x004ea40000300800 */
[----:B--2---:R-:W-:-:S05]  /*4bf0*/  FADD R227, R61, R227 ;  /* 0x000000e33de37221 */ /* 0x004fca0000000000 */
[----:B------:R2:W-:Y:S04]  /*4c00*/  STL [R1+0x4], R227 ;  /* 0x000004e301007387 */ /* 0x0005e80000100800 */
        /* <DEDUP_REMOVED lines=78> */
[----:B--2---:R2:W5:Y:S02]  /*50f0*/  LDL.LU R227, [R1+0x80] ;  /* 0x0000800001e37983 */ /* 0x0045640000300800 */
.L_x_28:
[----:B------:R-:W-:Y:S02]  /*5100*/  WARPGROUP.DEPBAR.LE gsb0, 0x0 ;  /* 0x00008000000079c5 */ /* 0x000fe40000010000 */
[----:B------:R-:W3:Y:S02]  /*5110*/  LDC R24, c[0x0][0x28c] ;  /* 0x0000a300ff187b82 */ /* 0x000ee40000000800 */
[----:B---3--:R-:W-:-:S13]  /*5120*/  ISETP.GE.AND P0, PT, R24, 0x1, PT ;  /* 0x000000011800780c */ /* 0x008fda0003f06270 */
[----:B------:R-:W-:Y:S05]  /*5130*/  @!P0 BRA `(.L_x_29) ;  /* 0x0000000000508947 */ /* 0x000fea0003800000 */
[----:B------:R-:W-:-:S06]  /*5140*/  UISETP.NE.AND UP0, UPT, UR22, 0x3, UPT ;  /* 0x000000031600788c */ /* 0x000fcc000bf05270 */
[----:B------:R-:W-:-:S13]  /*5150*/  PLOP3.LUT P0, PT, PT, PT, UP0, 0x80, 0x0 ;  /* 0x000000000000781c */ /* 0x000fda0003f0f008 */
[----:B------:R-:W-:Y:S05]  /*5160*/  @!P0 BRA `(.L_x_30) ;  /* 0x0000000000048947 */ /* 0x000fea0003800000 */
[----:B------:R-:W-:Y:S01]  /*5170*/  BPT.TRAP 0x1 ;  /* 0x000000040000795c */ /* 0x000fe20000300000 */
.L_x_30:
[----:B------:R-:W-:-:S04]  /*5180*/  UISETP.LT.AND UP0, UPT, UR9, 0x1, UPT ;  /* 0x000000010900788c */ /* 0x000fc8000bf01270 */
[----:B------:R-:W-:Y:S02]  /*5190*/  USEL UR8, UR9, 0x1, UP0 ;  /* 0x0000000109087887 */ /* 0x000fe40008000000 */
[----:B------:R-:W-:Y:S02]  /*51a0*/  UISETP.GT.U32.AND UP0, UPT, UR13, 0x1, UPT ;  /* 0x000000010d00788c */ /* 0x000fe4000bf04070 */
[----:B------:R-:W-:-:S04]  /*51b0*/  UIADD3 UR8, UR5, UR9, -UR8 ;  /* 0x0000000905087290 */ /* 0x000fc8000fffe808 */
[----:B------:R-:W-:Y:S01]  /*51c0*/  UIMAD.WIDE.U32 UR6, UR8, 0x24924925, URZ ;  /* 0x24924925080678a5 */ /* 0x000fe2000f8e003f */
[----:B------:R-:W-:-:S03]  /*51d0*/  PLOP3.LUT P0, PT, PT, PT, UP0, 0x80, 0x0 ;  /* 0x000000000000781c */ /* 0x000fc60003f0f008 */
[----:B------:R-:W-:-:S04]  /*51e0*/  UIADD3 UR6, UR8, -UR7, URZ ;  /* 0x8000000708067290 */ /* 0x000fc8000fffe03f */
[----:B------:R-:W-:-:S04]  /*51f0*/  ULEA.HI UR6, UR6, UR7, URZ, 0x1f ;  /* 0x0000000706067291 */ /* 0x000fc8000f8ff83f */
[----:B------:R-:W-:-:S04]  /*5200*/  USHF.R.U32.HI UR6, URZ, 0x2, UR6 ;  /* 0x000000023f067899 */ /* 0x000fc80008011606 */
[----:B------:R-:W-:-:S04]  /*5210*/  UIMAD UR6, UR6, -0x7, UR8 ;  /* 0xfffffff9060678a4 */ /* 0x000fc8000f8e0208 */
[----:B------:R-:W-:-:S04]  /*5220*/  ULEA UR6, UR6, UR11, 0x3 ;  /* 0x0000000b06067291 */ /* 0x000fc8000f8e183f */
[----:B------:R-:W-:-:S04]  /*5230*/  UIADD3 UR6, UR6, 0x38, URZ ;  /* 0x0000003806067890 */ /* 0x000fc8000fffe03f */
[----:B------:R-:W-:-:S09]  /*5240*/  UPRMT UR6, URZ, 0x654, UR6 ;  /* 0x000006543f067896 */ /* 0x000fd20008000006 */
[----:B------:R-:W-:Y:S01]  /*5250*/  SYNCS.ARRIVE.TRANS64.RED.A1T0 RZ, [UR6], RZ ;  /* 0x000000ffffff79a7 */ /* 0x000fe20008100406 */
[----:B------:R-:W-:Y:S05]  /*5260*/  @P0 BRA `(.L_x_29) ;  /* 0x0000000000040947 */ /* 0x000fea0003800000 */
[----:B------:R-:W-:Y:S01]  /*5270*/  BPT.TRAP 0x1 ;  /* 0x000000040000795c */ /* 0x000fe20000300000 */
.L_x_29:
[----:B------:R3:W-:Y:S01]  /*5280*/  STL [R1+0x88], R3 ;  /* 0x0000880301007387 */ /* 0x0007e20000100800 */
[----:B------:R-:W4:Y:S01]  /*5290*/  LDC R29, c[0x0][0x288] ;  /* 0x0000a200ff1d7b82 */ /* 0x000f220000000800 */
[----:B------:R-:W-:Y:S02]  /*52a0*/  UIADD3 UR8, UR9, UR5, URZ ;  /* 0x0000000509087290 */ /* 0x000fe4000fffe03f */
[----:B------:R-:W-:Y:S01]  /*52b0*/  USHF.R.S32.HI UR10, URZ, 0x1f, UR12 ;  /* 0x0000001f3f0a7899 */ /* 0x000fe2000801140c */
[----:B------:R-:W-:Y:S01]  /*52c0*/  ULDC UR18, c[0x0][0x284] ;  /* 0x0000a10000127ab9 */ /* 0x000fe20000000800 */
[----:B------:R-:W-:Y:S01]  /*52d0*/  UISETP.GE.U32.AND UP1, UPT, UR9, 0x7, UPT ;  /* 0x000000070900788c */ /* 0x000fe2000bf26070 */
[----:B------:R-:W-:Y:S01]  /*52e0*/  ULDC.64 UR16, c[0x0][0x5d0] ;  /* 0x0001740000107ab9 */ /* 0x000fe20000000a00 */
[----:B---3--:R-:W3:Y:S04]  /*52f0*/  LDL.LU R3, [R1+0x78] ;  /* 0x0000780001037983 */ /* 0x008ee80000300800 */
[----:B------:R0:W-:Y:S04]  /*5300*/  STL [R1+0x84], R2 ;  /* 0x0000840201007387 */ /* 0x0001e80000100800 */
[----:B-----5:R1:W-:Y:S01]  /*5310*/  STL [R1+0x80], R0 ;  /* 0x0000800001007387 */ /* 0x0203e20000100800 */
[----:B0-----:R-:W0:Y:S03]  /*5320*/  S2R R2, SR_TID.X ;  /* 0x0000000000027919 */ /* 0x001e260000002100 */
[----:B-1----:R-:W2:Y:S01]  /*5330*/  LDL.LU R0, [R1+0x7c] ;  /* 0x00007c0001007983 */ /* 0x002ea20000300800 */
[----:B------:R-:W-:-:S02]  /*5340*/  UISETP.GT.U32.AND UP0, UPT, UR8, 0x6, UPT ;  /* 0x000000060800788c */ /* 0x000fc4000bf04070 */
[----:B------:R-:W-:Y:S01]  /*5350*/  UIMAD.WIDE.U32 UR6, UR8, 0x24924925, URZ ;  /* 0x24924925080678a5 */ /* 0x000fe2000f8e003f */
[--C-:B0-----:R-:W-:Y:S02]  /*5360*/  SHF.R.U32.HI R24, RZ, 0x7, R2.reuse ;  /* 0x00000007ff187819 */ /* 0x101fe40000011602 */
[----:B------:R-:W-:Y:S02]  /*5370*/  SHF.R.U32.HI R25, RZ, 0x2, R2 ;  /* 0x00000002ff197819 */ /* 0x000fe40000011602 */
[----:B------:R-:W-:Y:S02]  /*5380*/  LOP3.LUT R26, R2, 0x60, RZ, 0xc0, !PT ;  /* 0x00000060021a7812 */ /* 0x000fe400078ec0ff */
[----:B------:R-:W-:Y:S02]  /*5390*/  LOP3.LUT R24, R24, 0x1, RZ, 0xc0, !PT ;  /* 0x0000000118187812 */ /* 0x000fe400078ec0ff */
[----:B------:R-:W-:Y:S02]  /*53a0*/  LOP3.LUT R25, R25, 0x7, RZ, 0xc0, !PT ;  /* 0x0000000719197812 */ /* 0x000fe400078ec0ff */
[----:B------:R-:W-:Y:S01]  /*53b0*/  SHF.R.U32.HI R28, RZ, 0x1, R26 ;  /* 0x00000001ff1c7819 */ /* 0x000fe2000001161a */
[----:B------:R-:W-:-:S03]  /*53c0*/  IMAD.SHL.U32 R26, R24, 0x40, RZ ;  /* 0x00000040181a7824 */ /* 0x000fc600078e00ff */
[--C-:B------:R-:W-:Y:S01]  /*53d0*/  IADD3 R27, RZ, -R28, -R25.reuse ;  /* 0x8000001cff1b7210 */ /* 0x100fe20007ffe819 */
[----:B------:R-:W-:Y:S01]  /*53e0*/  IMAD.SHL.U32 R32, R2, 0x2, RZ ;  /* 0x0000000202207824 */ /* 0x000fe200078e00ff */
[----:B------:R-:W-:-:S03]  /*53f0*/  LOP3.LUT R43, R26, 0x40, R25, 0xe2, !PT ;  /* 0x000000401a2b7812 */ /* 0x000fc600078ee219 */
[----:B------:R-:W-:Y:S01]  /*5400*/  IMAD R42, R24, -0x40, R27 ;  /* 0xffffffc0182a7824 */ /* 0x000fe200078e021b */
[----:B------:R-:W-:Y:S01]  /*5410*/  LOP3.LUT R24, R2, 0x3, RZ, 0xc0, !PT ;  /* 0x0000000302187812 */ /* 0x000fe200078ec0ff */
[----:B---3--:R-:W-:Y:S02]  /*5420*/  IMAD.SHL.U32 R41, R3, 0x80, RZ ;  /* 0x0000008003297824 */ /* 0x008fe400078e00ff */
[----:B------:R0:W5:Y:S01]  /*5430*/  LDL.LU R3, [R1+0x88] ;  /* 0x0000880001037983 */ /* 0x0001620000300800 */
[----:B--2---:R-:W-:-:S03]  /*5440*/  IMAD.WIDE R38, R0, 0x100, RZ ;  /* 0x0000010000267825 */ /* 0x004fc600078e02ff */
[----:B------:R0:W5:Y:S01]  /*5450*/  LDL.LU R2, [R1+0x84] ;  /* 0x0000840001027983 */ /* 0x0001620000300800 */
[----:B------:R-:W-:Y:S01]  /*5460*/  UISETP.LT.U32.AND UP0, UPT, UR9, 0x7, UP0 ;  /* 0x000000070900788c */ /* 0x000fe20008701070 */
[----:B------:R-:W-:Y:S01]  /*5470*/  IMAD.SHL.U32 R25, R0, 0x100, RZ ;  /* 0x0000010000197824 */ /* 0x000fe200078e00ff */
[----:B------:R-:W-:Y:S01]  /*5480*/  UIADD3 UR5, UR8, -UR7, URZ ;  /* 0x8000000708057290 */ /* 0x000fe2000fffe03f */
[----:B------:R0:W5:Y:S01]  /*5490*/  LDL.LU R0, [R1+0x80] ;  /* 0x0000800001007983 */ /* 0x0001620000300800 */
[C---:B----4-:R-:W-:Y:S01]  /*54a0*/  ISETP.GE.AND P0, PT, R41.reuse, R29, PT ;  /* 0x0000001d2900720c */ /* 0x050fe20003f06270 */
[----:B------:R-:W-:Y:S01]  /*54b0*/  UIMAD UR6, UR10, UR16, URZ ;  /* 0x000000100a0672a4 */ /* 0x000fe2000f8e023f */
[----:B------:R-:W-:Y:S02]  /*54c0*/  LOP3.LUT R32, R41, 0x6, R32, 0xf8, !PT ;  /* 0x0000000629207812 */ /* 0x000fe400078ef820 */
[----:B------:R-:W-:Y:S01]  /*54d0*/  ISETP.GE.OR P0, PT, R25, UR18, P0 ;  /* 0x0000001219007c0c */ /* 0x000fe20008706670 */
[----:B------:R-:W-:Y:S01]  /*54e0*/  USEL UR11, URZ, 0x1, !UP0 ;  /* 0x000000013f0b7887 */ /* 0x000fe2000c000000 */
[----:B------:R-:W-:Y:S01]  /*54f0*/  SHF.R.S32.HI R33, RZ, 0x1f, R32 ;  /* 0x0000001fff217819 */ /* 0x000fe20000011420 */
[----:B------:R-:W-:Y:S01]  /*5500*/  ULEA.HI UR5, UR5, UR7, URZ, 0x1f ;  /* 0x0000000705057291 */ /* 0x000fe2000f8ff83f */
[----:B------:R-:W-:Y:S01]  /*5510*/  IMAD.U32 R27, RZ, RZ, UR16 ;  /* 0x00000010ff1b7e24 */ /* 0x000fe2000f8e00ff */
[----:B------:R-:W-:-:S02]  /*5520*/  UIMAD UR6, UR12, UR17, UR6 ;  /* 0x000000110c0672a4 */ /* 0x000fc4000f8e0206 */
[----:B------:R-:W-:Y:S01]  /*5530*/  ULOP3.LUT UR4, UR4, UR11, URZ, 0x3c, !UPT ;  /* 0x0000000b04047292 */ /* 0x000fe2000f8e3c3f */
[----:B------:R-:W-:Y:S01]  /*5540*/  IMAD.WIDE.U32 R26, R27, UR12, R32 ;  /* 0x0000000c1b1a7c25 */ /* 0x000fe2000f8e0020 */
[----:B------:R-:W-:Y:S01]  /*5550*/  USHF.R.U32.HI UR5, URZ, 0x2, UR5 ;  /* 0x000000023f057899 */ /* 0x000fe20008011605 */
[----:B------:R-:W-:Y:S02]  /*5560*/  IADD3 R42, -R25, UR18, R42 ;  /* 0x00000012192a7c10 */ /* 0x000fe4000fffe12a */
[----:B------:R-:W-:Y:S01]  /*5570*/  IMAD R24, R24, -0x2, R29 ;  /* 0xfffffffe18187824 */ /* 0x000fe200078e021d */
[----:B------:R-:W-:Y:S01]  /*5580*/  @UP1 ULOP3.LUT UR4, UR4, 0x1, UR5, 0x78, !UPT ;  /* 0x0000000104041892 */ /* 0x000fe2000f8e7805 */
[----:B------:R-:W-:Y:S01]  /*5590*/  VIADD R27, R27, UR6 ;  /* 0x000000061b1b7c36 */ /* 0x000fe20008000000 */
[----:B------:R-:W-:Y:S01]  /*55a0*/  UIMAD UR5, UR5, -0x7, UR8 ;  /* 0xfffffff9050578a4 */ /* 0x000fe2000f8e0208 */
[----:B------:R-:W-:Y:S01]  /*55b0*/  LOP3.LUT R43, R38, R43, R28, 0xfe, !PT ;  /* 0x0000002b262b7212 */ /* 0x000fe200078efe1c */
[----:B------:R-:W-:-:S02]  /*55c0*/  IMAD.IADD R41, R24, 0x1, -R41 ;  /* 0x0000000118297824 */ /* 0x000fc400078e0a29 */
[----:B------:R-:W-:Y:S01]  /*55d0*/  IMAD.MOV.U32 R40, RZ, RZ, -0x1 ;  /* 0xffffffffff287424 */ /* 0x000fe200078e00ff */
[----:B0-----:R-:W-:Y:S07]  /*55e0*/  @P0 BRA `(.L_x_31) ;  /* 0x0000008c00ec0947 */ /* 0x001fee0003800000 */
[----:B------:R-:W0:Y:S01]  /*55f0*/  LDC.64 R28, c[0x0][0x5c8] ;  /* 0x00017200ff1c7b82 */ /* 0x000e220000000a00 */
[----:B------:R-:W-:Y:S01]  /*5600*/  ULDC.64 UR6, c[0x0][0x5c0] ;  /* 0x0001700000067ab9 */ /* 0x000fe20000000a00 */
[----:B------:R-:W-:Y:S01]  /*5610*/  BSSY B0, `(.L_x_31) ;  /* 0x00008f8000007945 */ /* 0x000fe20003800000 */
[-C--:B0-----:R-:W-:Y:S01]  /*5620*/  IMAD R24, R39, R28.reuse, RZ ;  /* 0x0000001c27187224 */ /* 0x081fe200078e02ff */
[----:B------:R-:W-:Y:S01]  /*5630*/  SHF.L.U64.HI R34, R28, 0x3, R29 ;  /* 0x000000031c227819 */ /* 0x000fe2000001021d */
[----:B------:R-:W-:-:S04]  /*5640*/  IMAD.WIDE.U32 R26, R43, R28, R26 ;  /* 0x0000001c2b1a7225 */ /* 0x000fc800078e001a */
[----:B------:R-:W-:Y:S01]  /*5650*/  IMAD R25, R43, R29, R24 ;  /* 0x0000001d2b197224 */ /* 0x000fe200078e0218 */
[----:B------:R-:W-:Y:S01]  /*5660*/  IADD3 R24, P3, R26, UR6, RZ ;  /* 0x000000061a187c10 */ /* 0x000fe2000ff7e0ff */
[C---:B------:R-:W-:Y:S01]  /*5670*/  IMAD.SHL.U32 R35, R28.reuse, 0x8, RZ ;  /* 0x000000081c237824 */ /* 0x040fe200078e00ff */
[----:B------:R-:W-:Y:S01]  /*5680*/  LEA R30, P2, R28, R26, 0x7 ;  /* 0x0000001a1c1e7211 */ /* 0x000fe200078438ff */
[----:B------:R-:W-:-:S03]  /*5690*/  IMAD.IADD R27, R27, 0x1, R25 ;  /* 0x000000011b1b7824 */ /* 0x000fc600078e0219 */
[----:B------:R-:W-:Y:S02]  /*56a0*/  IADD3 R26, P1, P0, R26, UR6, R35 ;  /* 0x000000061a1a7c10 */ /* 0x000fe4000f83e023 */
[----:B------:R-:W-:Y:S02]  /*56b0*/  IADD3.X R25, R27, UR7, RZ, P3, !PT ;  /* 0x000000071b197c10 */ /* 0x000fe40009ffe4ff */
[----:B------:R-:W-:Y:S02]  /*56c0*/  FSETP.NEU.AND P3, PT, RZ, UR21, PT ;  /* 0x00000015ff007c0b */ /* 0x000fe4000bf6d000 */
[----:B------:R-:W-:Y:S02]  /*56d0*/  LEA.HI.X R31, R28, R27, R29, 0x7, P2 ;  /* 0x0000001b1c1f7211 */ /* 0x000fe400010f3c1d */
[C---:B------:R-:W-:Y:S02]  /*56e0*/  IADD3 R28, P2, R30.reuse, UR6, RZ ;  /* 0x000000061e1c7c10 */ /* 0x040fe4000ff5e0ff */
[----:B------:R-:W-:-:S02]  /*56f0*/  IADD3 R30, P5, P6, R30, UR6, R35 ;  /* 0x000000061e1e7c10 */ /* 0x000fc4000febe023 */
[----:B------:R-:W-:Y:S02]  /*5700*/  IADD3.X R29, R31, UR7, RZ, P2, !PT ;  /* 0x000000071f1d7c10 */ /* 0x000fe400097fe4ff */
[--C-:B------:R-:W-:Y:S02]  /*5710*/  IADD3.X R27, R27, UR7, R34.reuse, P1, P0 ;  /* 0x000000071b1b7c10 */ /* 0x100fe40008fe0422 */
[----:B------:R-:W-:Y:S01]  /*5720*/  IADD3.X R31, R31, UR7, R34, P5, P6 ;  /* 0x000000071f1f7c10 */ /* 0x000fe2000afec422 */
[----:B------:R-:W-:Y:S06]  /*5730*/  @!P3 BRA `(.L_x_32) ;  /* 0x0000006c0014b947 */ /* 0x000fec0003800000 */
[----:B------:R-:W-:Y:S01]  /*5740*/  ULDC.64 UR16, c[0x0][0x5b8] ;  /* 0x00016e0000107ab9 */ /* 0x000fe20000000a00 */
[----:B------:R-:W-:Y:S01]  /*5750*/  ISETP.GE.AND P0, PT, R42, 0x1, PT ;  /* 0x000000012a00780c */ /* 0x000fe20003f06270 */
[----:B------:R-:W-:Y:S02]  /*5760*/  UIMAD UR6, UR10, UR16, URZ ;  /* 0x000000100a0672a4 */ /* 0x000fe4000f8e023f */
[----:B------:R-:W-:Y:S01]  /*5770*/  IMAD.U32 R35, RZ, RZ, UR16 ;  /* 0x00000010ff237e24 */ /* 0x000fe2000f8e00ff */
[----:B------:R-:W-:Y:S01]  /*5780*/  BSSY B1, `(.L_x_33) ;  /* 0x0000010000017945 */ /* 0x000fe20003800000 */
[----:B------:R-:W-:Y:S01]  /*5790*/  ISETP.LT.OR P3, PT, R41, 0x1, !P0 ;  /* 0x000000012900780c */ /* 0x000fe20004761670 */
[----:B------:R-:W-:Y:S02]  /*57a0*/  UIMAD UR6, UR12, UR17, UR6 ;  /* 0x000000110c0672a4 */ /* 0x000fe4000f8e0206 */
[----:B------:R-:W-:Y:S01]  /*57b0*/  IMAD.WIDE.U32 R32, R35, UR12, R32 ;  /* 0x0000000c23207c25 */ /* 0x000fe2000f8e0020 */
[----:B------:R-:W-:-:S03]  /*57c0*/  ULDC.64 UR10, c[0x0][0x5a8] ;  /* 0x00016a00000a7ab9 */ /* 0x000fc60000000a00 */
[----:B------:R-:W-:Y:S02]  /*57d0*/  IMAD.MOV.U32 R36, RZ, RZ, R32 ;  /* 0x000000ffff247224 */ /* 0x000fe400078e0020 */
[----:B------:R-:W-:Y:S01]  /*57e0*/  VIADD R37, R33, UR6 ;  /* 0x0000000621257c36 */ /* 0x000fe20008000000 */
[----:B------:R-:W-:Y:S02]  /*57f0*/  ULDC.64 UR6, c[0x0][0x5b0] ;  /* 0x00016c0000067ab9 */ /* 0x000fe40000000a00 */
[----:B------:R-:W-:Y:S02]  /*5800*/  IMAD R34, R39, UR6, RZ ;  /* 0x0000000627227c24 */ /* 0x000fe4000f8e02ff */
[----:B------:R-:W-:-:S04]  /*5810*/  IMAD.WIDE.U32 R32, R43, UR6, R36 ;  /* 0x000000062b207c25 */ /* 0x000fc8000f8e0024 */
[--C-:B------:R-:W-:Y:S01]  /*5820*/  IMAD R35, R43, UR7, R34.reuse ;  /* 0x000000072b237c24 */ /* 0x100fe2000f8e0222 */
[----:B------:R-:W-:Y:S02]  /*5830*/  IADD3 R32, P1, R32, UR10, RZ ;  /* 0x0000000a20207c10 */ /* 0x000fe4000ff3e0ff */
[----:B------:R-:W-:Y:S02]  /*5840*/  PRMT R34, RZ, 0x7610, R34 ;  /* 0x00007610ff227816 */ /* 0x000fe40000000022 */
[----:B------:R-:W-:Y:S01]  /*5850*/  IADD3.X R33, R33, UR11, R35, P1, !PT ;  /* 0x0000000b21217c10 */ /* 0x000fe20008ffe423 */
[----:B------:R-:W-:Y:S08]  /*5860*/  @P3 BRA `(.L_x_34) ;  /* 0x0000000000043947 */ /* 0x000ff00003800000 */
[----:B------:R0:W5:Y:S02]  /*5870*/  LDG.E.U8 R34, desc[UR14][R32.64] ;  /* 0x0000000e20227981 */ /* 0x000164000c1e1100 */
.L_x_34:
[----:B------:R-:W-:Y:S05]  /*5880*/  BSYNC B1 ;  /* 0x0000000000017941 */ /* 0x000fea0003800000 */
.L_x_33:
[----:B-----5:R-:W-:Y:S01]  /*5890*/  LOP3.LUT R34, R34, 0xff, RZ, 0xc0, !PT ;  /* 0x000000ff22227812 */ /* 0x020fe200078ec0ff */
[----:B------:R-:W-:Y:S01]  /*58a0*/  BSSY B1, `(.L_x_35) ;  /* 0x000000b000017945 */ /* 0x000fe20003800000 */
[----:B------:R-:W-:Y:S02]  /*58b0*/  ISETP.LT.OR P2, PT, R41, 0x2, !P0 ;  /* 0x000000022900780c */ /* 0x000fe40004741670 */
[----:B------:R-:W-:-:S05]  /*58c0*/  F2FP.F16.E5M2.UNPACK_B R34, R34 ;  /* 0x00000022ff22723e */ /* 0x000fca00020004ff */
[----:B------:R-:W-:-:S05]  /*58d0*/  HADD2.F32 R34, -RZ, R34.H0_H0 ;  /* 0x20000022ff227230 */ /* 0x000fca0000004100 */
[----:B------:R-:W-:Y:S01]  /*58e0*/  FMUL R35, R34, UR21 ;  /* 0x0000001522237c20 */ /* 0x000fe20008400000 */
[----:B------:R-:W-:-:S03]  /*58f0*/  PRMT R34, RZ, 0x7610, R34 ;  /* 0x00007610ff227816 */ /* 0x000fc60000000022 */
[----:B------:R-:W-:-:S05]  /*5900*/  FFMA R35, R228, UR20, R35 ;  /* 0x00000014e4237c23 */ /* 0x000fca0008000023 */
[----:B------:R-:W-:-:S05]  /*5910*/  F2FP.SATFINITE.E5M2.F32.PACK_AB_MERGE_C R35, RZ, R35, RZ ;  /* 0x00000023ff23723e */ /* 0x000fca00048060ff */
[----:B------:R1:W-:Y:S01]  /*5920*/  @!P3 STG.E.U8 desc[UR14][R24.64], R35 ;  /* 0x000000231800b986 */ /* 0x0003e2000c10110e */
[----:B------:R-:W-:Y:S05]  /*5930*/  @P2 BRA `(.L_x_36) ;  /* 0x0000000000042947 */ /* 0x000fea0003800000 */
[----:B------:R2:W5:Y:S02]  /*5940*/  LDG.E.U8 R34, desc[UR14][R32.64+0x1] ;  /* 0x0000010e20227981 */ /* 0x000564000c1e1100 */
.L_x_36:
[----:B------:R-:W-:Y:S05]  /*5950*/  BSYNC B1 ;  /* 0x0000000000017941 */ /* 0x000fea0003800000 */
.L_x_35:
[----:B-----5:R-:W-:Y:S01]  /*5960*/  LOP3.LUT R34, R34, 0xff, RZ, 0xc0, !PT ;  /* 0x000000ff22227812 */ /* 0x020fe200078ec0ff */
[----:B------:R-:W-:Y:S01]  /*5970*/  BSSY B1, `(.L_x_37) ;  /* 0x0000013000017945 */ /* 0x000fe20003800000 */
[----:B------:R-:W-:Y:S02]  /*5980*/  IADD3 R45, P1, R43, 0x8, RZ ;  /* 0x000000082b2d7810 */ /* 0x000fe40007f3e0ff */
[----:B------:R-:W-:-:S03]  /*5990*/  F2FP.F16.E5M2.UNPACK_B R34, R34 ;  /* 0x00000022ff22723e */ /* 0x000fc600020004ff */
[----:B-1----:R-:W-:Y:S01]  /*59a0*/  IMAD.X R35, RZ, RZ, R39, P1 ;  /* 0x000000ffff237224 */ /* 0x002fe200008e0627 */
[----:B------:R-:W-:Y:S01]  /*59b0*/  ISETP.GE.AND P1, PT, R42, 0x9, PT ;  /* 0x000000092a00780c */ /* 0x000fe20003f26270 */
[----:B------:R-:W-:Y:S02]  /*59c0*/  HADD2.F32 R34, -RZ, R34.H0_H0 ;  /* 0x20000022ff227230 */ /* 0x000fe40000004100 */
[----:B------:R-:W-:Y:S01]  /*59d0*/  IMAD R46, R35, UR6, RZ ;  /* 0x00000006232e7c24 */ /* 0x000fe2000f8e02ff */
[----:B------:R-:W-:Y:S02]  /*59e0*/  ISETP.LT.OR P5, PT, R41, 0x1, !P1 ;  /* 0x000000012900780c */ /* 0x000fe40004fa1670 */
[----:B------:R-:W-:Y:S01]  /*59f0*/  FMUL R44, R34, UR21 ;  /* 0x00000015222c7c20 */ /* 0x000fe20008400000 */
[----:B------:R-:W-:-:S04]  /*5a00*/  IMAD.WIDE.U32 R34, R45, UR6, R36 ;  /* 0x000000062d227c25 */ /* 0x000fc8000f8e0024 */
[----:B------:R-:W-:Y:S01]  /*5a10*/  FFMA R44, R227, UR20, R44 ;  /* 0x00000014e32c7c23 */ /* 0x000fe2000800002c */
[----:B------:R-:W-:Y:S01]  /*5a20*/  IMAD R45, R45, UR7, R46 ;  /* 0x000000072d2d7c24 */ /* 0x000fe2000f8e022e */
[----:B------:R-:W-:-:S03]  /*5a30*/  IADD3 R34, P3, R34, UR10, RZ ;  /* 0x0000000a22227c10 */ /* 0x000fc6000ff7e0ff */
[----:B------:R-:W-:Y:S02]  /*5a40*/  F2FP.SATFINITE.E5M2.F32.PACK_AB_MERGE_C R47, RZ, R44, RZ ;  /* 0x0000002cff2f723e */ /* 0x000fe400048060ff */
[----:B------:R-:W-:Y:S02]  /*5a50*/  IADD3.X R35, R35, UR11, R45, P3, !PT ;  /* 0x0000000b23237c10 */ /* 0x000fe40009ffe42d */
[----:B------:R-:W-:Y:S01]  /*5a60*/  PRMT R44, RZ, 0x7610, R44 ;  /* 0x00007610ff2c7816 */ /* 0x000fe2000000002c */
[----:B------:R1:W-:Y:S01]  /*5a70*/  @!P2 STG.E.U8 desc[UR14][R24.64+0x1], R47 ;  /* 0x0000012f1800a986 */ /* 0x0003e2000c10110e */
[----:B------:R-:W-:Y:S05]  /*5a80*/  @P5 BRA `(.L_x_38) ;  /* 0x0000000000045947 */ /* 0x000fea0003800000 */
[----:B------:R3:W5:Y:S02]  /*5a90*/  LDG.E.U8 R44, desc[UR14][R34.64] ;  /* 0x0000000e222c7981 */ /* 0x000764000c1e1100 */
.L_x_38:
[----:B------:R-:W-:Y:S05]  /*5aa0*/  BSYNC B1 ;  /* 0x0000000000017941 */ /* 0x000fea0003800000 */
.L_x_37:
        /* <DEDUP_REMOVED lines=12> */
.L_x_40:
[----:B------:R-:W-:Y:S05]  /*5b70*/  BSYNC B1 ;  /* 0x0000000000017941 */ /* 0x000fea0003800000 */
.L_x_39:
[----:B-----5:R-:W-:Y:S01]  /*5b80*/  LOP3.LUT R44, R44, 0xff, RZ, 0xc0, !PT ;  /* 0x000000ff2c2c7812 */ /* 0x020fe200078ec0ff */
[----:B------:R-:W-:Y:S01]  /*5b90*/  BSSY B1, `(.L_x_41) ;  /* 0x000000b000017945 */ /* 0x000fe20003800000 */
[----:B------:R-:W-:Y:S02]  /*5ba0*/  ISETP.LT.OR P3, PT, R41, 0x9, !P0 ;  /* 0x000000092900780c */ /* 0x000fe40004761670 */
[----:B------:R-:W-:-:S05]  /*5bb0*/  F2FP.F16.E5M2.UNPACK_B R44, R44 ;  /* 0x0000002cff2c723e */ /* 0x000fca00020004ff */
[----:B------:R-:W-:-:S05]  /*5bc0*/  HADD2.F32 R44, -RZ, R44.H0_H0 ;  /* 0x2000002cff2c7230 */ /* 0x000fca0000004100 */
[----:B------:R-:W-:-:S04]  /*5bd0*/  FMUL R44, R44, UR21 ;  /* 0x000000152c2c7c20 */ /* 0x000fc80008400000 */
[----:B------:R-:W-:-:S05]  /*5be0*/  FFMA R44, R225, UR20, R44 ;  /* 0x00000014e12c7c23 */ /* 0x000fca000800002c */
[----:B----4-:R-:W-:Y:S02]  /*5bf0*/  F2FP.SATFINITE.E5M2.F32.PACK_AB_MERGE_C R45, RZ, R44, RZ ;  /* 0x0000002cff2d723e */ /* 0x010fe400048060ff */
[----:B------:R-:W-:-:S03]  /*5c00*/  PRMT R44, RZ, 0x7610, R44 ;  /* 0x00007610ff2c7816 */ /* 0x000fc6000000002c */
[----:B------:R4:W-:Y:S01]  /*5c10*/  @!P2 STG.E.U8 desc[UR14][R26.64+0x1], R45 ;  /* 0x0000012d1a00a986 */ /* 0x0009e2000c10110e */
[----:B------:R-:W-:Y:S05]  /*5c20*/  @P3 BRA `(.L_x_42) ;  /* 0x0000000000043947 */ /* 0x000fea0003800000 */
[----:B------:R0:W5:Y:S02]  /*5c30*/  LDG.E.U8 R44, desc[UR14][R32.64+0x8] ;  /* 0x0000080e202c7981 */ /* 0x000164000c1e1100 */
.L_x_42:
[----:B------:R-:W-:Y:S05]  /*5c40*/  BSYNC B1 ;  /* 0x0000000000017941 */ /* 0x000fea0003800000 */
.L_x_41:
[----:B-----5:R-:W-:Y:S01]  /*5c50*/  LOP3.LUT R44, R44, 0xff, RZ, 0xc0, !PT ;  /* 0x000000ff2c2c7812 */ /* 0x020fe200078ec0ff */
[----:B------:R-:W-:Y:S01]  /*5c60*/  BSSY B1, `(.L_x_43) ;  /* 0x000000b000017945 */ /* 0x000fe20003800000 */
[----:B------:R-:W-:Y:S02]  /*5c70*/  ISETP.LT.OR P2, PT, R41, 0xa, !P0 ;  /* 0x0000000a2900780c */ /* 0x000fe40004741670 */
[----:B------:R-:W-:-:S05]  /*5c80*/  F2FP.F16.E5M2.UNPACK_B R44, R44 ;  /* 0x0000002cff2c723e */ /* 0x000fca00020004ff */
[----:B------:R-:W-:-:S05]  /*5c90*/  HADD2.F32 R44, -RZ, R44.H0_H0 ;  /* 0x2000002cff2c7230 */ /* 0x000fca0000004100 */
[----:B----4-:R-:W-:Y:S01]  /*5ca0*/  FMUL R45, R44, UR21 ;  /* 0x000000152c2d7c20 */ /* 0x010fe20008400000 */
[----:B------:R-:W-:-:S03]  /*5cb0*/  PRMT R44, RZ, 0x7610, R44 ;  /* 0x00007610ff2c7816 */ /* 0x000fc6000000002c */
[----:B------:R-:W-:-:S05]  /*5cc0*/  FFMA R45, R224, UR20, R45 ;  /* 0x00000014e02d7c23 */ /* 0x000fca000800002d */
[----:B------:R-:W-:-:S05]  /*5cd0*/  F2FP.SATFINITE.E5M2.F32.PACK_AB_MERGE_C R45, RZ, R45, RZ ;  /* 0x0000002dff2d723e */ /* 0x000fca00048060ff */
[----:B------:R4:W-:Y:S01]  /*5ce0*/  @!P3 STG.E.U8 desc[UR14][R24.64+0x8], R45 ;  /* 0x0000082d1800b986 */ /* 0x0009e2000c10110e */
[----:B------:R-:W-:Y:S05]  /*5cf0*/  @P2 BRA `(.L_x_44) ;  /* 0x0000000000042947 */ /* 0x000fea0003800000 */
[----:B------:R0:W5:Y:S02]  /*5d00*/  LDG.E.U8 R44, desc[UR14][R32.64+0x9] ;  /* 0x0000090e202c7981 */ /* 0x000164000c1e1100 */
.L_x_44:
[----:B------:R-:W-:Y:S05]  /*5d10*/  BSYNC B1 ;  /* 0x0000000000017941 */ /* 0x000fea0003800000 */
.L_x_43:
        /* <DEDUP_REMOVED lines=12> */
.L_x_46:
[----:B------:R-:W-:Y:S05]  /*5de0*/  BSYNC B1 ;  /* 0x0000000000017941 */ /* 0x000fea0003800000 */
.L_x_45:
        /* <DEDUP_REMOVED lines=12> */
.L_x_48:
[----:B------:R-:W-:Y:S05]  /*5eb0*/  BSYNC B1 ;  /* 0x0000000000017941 */ /* 0x000fea0003800000 */
.L_x_47:
        /* <DEDUP_REMOVED lines=12> */
.L_x_50:
[----:B------:R-:W-:Y:S05]  /*5f80*/  BSYNC B1 ;  /* 0x0000000000017941 */ /* 0x000fea0003800000 */
.L_x_49:
        /* <DEDUP_REMOVED lines=12> */
.L_x_52:
[----:B------:R-:W-:Y:S05]  /*6050*/  BSYNC B1 ;  /* 0x0000000000017941 */ /* 0x000fea0003800000 */
.L_x_51:
        /* <DEDUP_REMOVED lines=12> */
.L_x_54:
[----:B------:R-:W-:Y:S05]  /*6120*/  BSYNC B1 ;  /* 0x0000000000017941 */ /* 0x000fea0003800000 */
.L_x_53:
        /* <DEDUP_REMOVED lines=12> */
.L_x_56:
[----:B------:R-:W-:Y:S05]  /*61f0*/  BSYNC B1 ;  /* 0x0000000000017941 */ /* 0x000fea0003800000 */
.L_x_55:
        /* <DEDUP_REMOVED lines=12> */
.L_x_58:
[----:B------:R-:W-:Y:S05]  /*62c0*/  BSYNC B1 ;  /* 0x0000000000017941 */ /* 0x000fea0003800000 */
.L_x_57:
        /* <DEDUP_REMOVED lines=12> */
.L_x_60:
[----:B------:R-:W-:Y:S05]  /*6390*/  BSYNC B1 ;  /* 0x0000000000017941 */ /* 0x000fea0003800000 */
.L_x_59:
        /* <DEDUP_REMOVED lines=12> */
.L_x_62:
[----:B------:R-:W-:Y:S05]  /*6460*/  BSYNC B1 ;  /* 0x0000000000017941 */ /* 0x000fea0003800000 */
.L_x_61:
        /* <DEDUP_REMOVED lines=12> */
.L_x_64:
[----:B------:R-:W-:Y:S05]  /*6530*/  BSYNC B1 ;  /* 0x0000000000017941 */ /* 0x000fea0003800000 */
.L_x_63:
        /* <DEDUP_REMOVED lines=12> */
.L_x_66:
[----:B------:R-:W-:Y:S05]  /*6600*/  BSYNC B1 ;  /* 0x0000000000017941 */ /* 0x000fea0003800000 */
.L_x_65:
        /* <DEDUP_REMOVED lines=12> */
.L_x_68:
[----:B------:R-:W-:Y:S05]  /*66d0*/  BSYNC B1 ;  /* 0x0000000000017941 */ /* 0x000fea0003800000 */
.L_x_67:
        /* <DEDUP_REMOVED lines=12> */
.L_x_70:
[----:B------:R-:W-:Y:S05]  /*67a0*/  BSYNC B1 ;  /* 0x0000000000017941 */ /* 0x000fea0003800000 */
.L_x_69:
        /* <DEDUP_REMOVED lines=12> */
.L_x_72:
[----:B------:R-:W-:Y:S05]  /*6870*/  BSYNC B1 ;  /* 0x0000000000017941 */ /* 0x000fea0003800000 */
.L_x_71:
        /* <DEDUP_REMOVED lines=12> */
.L_x_74:
[----:B------:R-:W-:Y:S05]  /*6940*/  BSYNC B1 ;  /* 0x0000000000017941 */ /* 0x000fea0003800000 */
.L_x_73:
        /* <DEDUP_REMOVED lines=12> */
.L_x_76:
[----:B------:R-:W-:Y:S05]  /*6a10*/  BSYNC B1 ;  /* 0x0000000000017941 */ /* 0x000fea0003800000 */
.L_x_75:
        /* <DEDUP_REMOVED lines=12> */
.L_x_78:
[----:B------:R-:W-:Y:S05]  /*6ae0*/  BSYNC B1 ;  /* 0x0000000000017941 */ /* 0x000fea0003800000 */
.L_x_77:
        /* <DEDUP_REMOVED lines=12> */
.L_x_80:
[----:B------:R-:W-:Y:S05]  /*6bb0*/  BSYNC B1 ;  /* 0x0000000000017941 */ /* 0x000fea0003800000 */
.L_x_79:
        /* <DEDUP_REMOVED lines=12> */
.L_x_82:
[----:B------:R-:W-:Y:S05]  /*6c80*/  BSYNC B1 ;  /* 0x0000000000017941 */ /* 0x000fea0003800000 */
.L_x_81:
        /* <DEDUP_REMOVED lines=12> */
.L_x_84:
[----:B------:R-:W-:Y:S05]  /*6d50*/  BSYNC B1 ;  /* 0x0000000000017941 */ /* 0x000fea0003800000 */
.L_x_83:
        /* <DEDUP_REMOVED lines=12> */
.L_x_86:
[----:B------:R-:W-:Y:S05]  /*6e20*/  BSYNC B1 ;  /* 0x0000000000017941 */ /* 0x000fea0003800000 */
.L_x_85:
        /* <DEDUP_REMOVED lines=12> */
.L_x_88:
[----:B------:R-:W-:Y:S05]  /*6ef0*/  BSYNC B1 ;  /* 0x0000000000017941 */ /* 0x000fea0003800000 */
.L_x_87:
        /* <DEDUP_REMOVED lines=12> */
.L_x_90:
[----:B------:R-:W-:Y:S05]  /*6fc0*/  BSYNC B1 ;  /* 0x0000000000017941 */ /* 0x000fea0003800000 */
.L_x_89:
        /* <DEDUP_REMOVED lines=12> */
.L_x_92:
[----:B------:R-:W-:Y:S05]  /*7090*/  BSYNC B1 ;  /* 0x0000000000017941 */ /* 0x000fea0003800000 */
.L_x_91:
        /* <DEDUP_REMOVED lines=12> */
.L_x_94:
[----:B------:R-:W-:Y:S05]  /*7160*/  BSYNC B1 ;  /* 0x0000000000017941 */ /* 0x000fea0003800000 */
.L_x_93:
        /* <DEDUP_REMOVED lines=12> */
.L_x_96:
[----:B------:R-:W-:Y:S05]  /*7230*/  BSYNC B1 ;  /* 0x0000000000017941 */ /* 0x000fea0003800000 */
.L_x_95:
        /* <DEDUP_REMOVED lines=12> */
.L_x_98:
[----:B------:R-:W-:Y:S05]  /*7300*/  BSYNC B1 ;  /* 0x0000000000017941 */ /* 0x000fea0003800000 */
.L_x_97:
        /* <DEDUP_REMOVED lines=12> */
.L_x_100:
[----:B------:R-:W-:Y:S05]  /*73d0*/  BSYNC B1 ;  /* 0x0000000000017941 */ /* 0x000fea0003800000 */
.L_x_99:
        /* <DEDUP_REMOVED lines=12> */
.L_x_102:
[----:B------:R-:W-:Y:S05]  /*74a0*/  BSYNC B1 ;  /* 0x0000000000017941 */ /* 0x000fea0003800000 */
.L_x_101:
        /* <DEDUP_REMOVED lines=12> */
.L_x_104:
[----:B------:R-:W-:Y:S05]  /*7570*/  BSYNC B1 ;  /* 0x0000000000017941 */ /* 0x000fea0003800000 */
.L_x_103:
        /* <DEDUP_REMOVED lines=12> */
.L_x_106:
[----:B------:R-:W-:Y:S05]  /*7640*/  BSYNC B1 ;  /* 0x0000000000017941 */ /* 0x000fea0003800000 */
.L_x_105:
        /* <DEDUP_REMOVED lines=12> */
.L_x_108:
[----:B------:R-:W-:Y:S05]  /*7710*/  BSYNC B1 ;  /* 0x0000000000017941 */ /* 0x000fea0003800000 */
.L_x_107:
        /* <DEDUP_REMOVED lines=12> */
.L_x_110:
[----:B------:R-:W-:Y:S05]  /*77e0*/  BSYNC B1 ;  /* 0x0000000000017941 */ /* 0x000fea0003800000 */
.L_x_109:
        /* <DEDUP_REMOVED lines=12> */
.L_x_112:
[----:B------:R-:W-:Y:S05]  /*78b0*/  BSYNC B1 ;  /* 0x0000000000017941 */ /* 0x000fea0003800000 */
.L_x_111:
        /* <DEDUP_REMOVED lines=12> */
.L_x_114:
[----:B------:R-:W-:Y:S05]  /*7980*/  BSYNC B1 ;  /* 0x0000000000017941 */ /* 0x000fea0003800000 */
.L_x_113:
        /* <DEDUP_REMOVED lines=12> */
.L_x_116:
[----:B------:R-:W-:Y:S05]  /*7a50*/  BSYNC B1 ;  /* 0x0000000000017941 */ /* 0x000fea0003800000 */
.L_x_115:
        /* <DEDUP_REMOVED lines=12> */
.L_x_118:
[----:B------:R-:W-:Y:S05]  /*7b20*/  BSYNC B1 ;  /* 0x0000000000017941 */ /* 0x000fea0003800000 */
.L_x_117:
        /* <DEDUP_REMOVED lines=12> */
.L_x_120:
[----:B------:R-:W-:Y:S05]  /*7bf0*/  BSYNC B1 ;  /* 0x0000000000017941 */ /* 0x000fea0003800000 */
.L_x_119:
        /* <DEDUP_REMOVED lines=12> */
.L_x_122:
[----:B------:R-:W-:Y:S05]  /*7cc0*/  BSYNC B1 ;  /* 0x0000000000017941 */ /* 0x000fea0003800000 */
.L_x_121:
        /* <DEDUP_REMOVED lines=12> */
.L_x_124:
[----:B------:R-:W-:Y:S05]  /*7d90*/  BSYNC B1 ;  /* 0x0000000000017941 */ /* 0x000fea0003800000 */
.L_x_123:
        /* <DEDUP_REMOVED lines=12> */
.L_x_126:
[----:B------:R-:W-:Y:S05]  /*7e60*/  BSYNC B1 ;  /* 0x0000000000017941 */ /* 0x000fea0003800000 */
.L_x_125:
        /* <DEDUP_REMOVED lines=12> */
.L_x_128:
[----:B------:R-:W-:Y:S05]  /*7f30*/  BSYNC B1 ;  /* 0x0000000000017941 */ /* 0x000fea0003800000 */
.L_x_127:
        /* <DEDUP_REMOVED lines=12> */
.L_x_130:
[----:B------:R-:W-:Y:S05]  /*8000*/  BSYNC B1 ;  /* 0x0000000000017941 */ /* 0x000fea0003800000 */
.L_x_129:
        /* <DEDUP_REMOVED lines=12> */
.L_x_132:
[----:B------:R-:W-:Y:S05]  /*80d0*/  BSYNC B1 ;  /* 0x0000000000017941 */ /* 0x000fea0003800000 */
.L_x_131:
        /* <DEDUP_REMOVED lines=12> */
.L_x_134:
[----:B------:R-:W-:Y:S05]  /*81a0*/  BSYNC B1 ;  /* 0x0000000000017941 */ /* 0x000fea0003800000 */
.L_x_133:
        /* <DEDUP_REMOVED lines=12> */
.L_x_136:
[----:B------:R-:W-:Y:S05]  /*8270*/  BSYNC B1 ;  /* 0x0000000000017941 */ /* 0x000fea0003800000 */
.L_x_135:
        /* <DEDUP_REMOVED lines=12> */
.L_x_138:
[----:B------:R-:W-:Y:S05]  /*8340*/  BSYNC B1 ;  /* 0x0000000000017941 */ /* 0x000fea0003800000 */
.L_x_137:
        /* <DEDUP_REMOVED lines=12> */
.L_x_140:
[----:B------:R-:W-:Y:S05]  /*8410*/  BSYNC B1 ;  /* 0x0000000000017941 */ /* 0x000fea0003800000 */
.L_x_139:
        /* <DEDUP_REMOVED lines=12> */
.L_x_142:
[----:B------:R-:W-:Y:S05]  /*84e0*/  BSYNC B1 ;  /* 0x0000000000017941 */ /* 0x000fea0003800000 */
.L_x_141:
        /* <DEDUP_REMOVED lines=12> */
.L_x_144:
[----:B------:R-:W-:Y:S05]  /*85b0*/  BSYNC B1 ;  /* 0x0000000000017941 */ /* 0x000fea0003800000 */
.L_x_143:
        /* <DEDUP_REMOVED lines=12> */
.L_x_146:
[----:B------:R-:W-:Y:S05]  /*8680*/  BSYNC B1 ;  /* 0x0000000000017941 */ /* 0x000fea0003800000 */
.L_x_145:
        /* <DEDUP_REMOVED lines=12> */
.L_x_148:
[----:B------:R-:W-:Y:S05]  /*8750*/  BSYNC B1 ;  /* 0x0000000000017941 */ /* 0x000fea0003800000 */
.L_x_147:
        /* <DEDUP_REMOVED lines=12> */
.L_x_150:
[----:B------:R-:W-:Y:S05]  /*8820*/  BSYNC B1 ;  /* 0x0000000000017941 */ /* 0x000fea0003800000 */
.L_x_149:
        /* <DEDUP_REMOVED lines=12> */
.L_x_152:
[----:B------:R-:W-:Y:S05]  /*88f0*/  BSYNC B1 ;  /* 0x0000000000017941 */ /* 0x000fea0003800000 */
.L_x_151:
        /* <DEDUP_REMOVED lines=12> */
.L_x_154:
[----:B------:R-:W-:Y:S05]  /*89c0*/  BSYNC B1 ;  /* 0x0000000000017941 */ /* 0x000fea0003800000 */
.L_x_153:
        /* <DEDUP_REMOVED lines=12> */
.L_x_156:
[----:B------:R-:W-:Y:S05]  /*8a90*/  BSYNC B1 ;  /* 0x0000000000017941 */ /* 0x000fea0003800000 */
.L_x_155:
[----:B-----5:R-:W-:Y:S01]  /*8aa0*/  LOP3.LUT R44, R44, 0xff, RZ, 0xc0, !PT ;  /* 0x000000ff2c2c7812 */ /* 0x020fe200078ec0ff */
[----:B------:R-:W-:Y:S01]  /*8ab0*/  BSSY B1, `(.L_x_157) ;  /* 0x000000b000017945 */ /* 0x000fe20003800000 */
[----:B------:R-:W-:Y:S02]  /*8ac0*/  ISETP.LT.OR P2, PT, R41, 0x79, !P1 ;  /* 0x000000792900780c */ /* 0x000fe40004f41670 */
[----:B------:R-:W-:Y:S02]  /*8ad0*/  F2FP.F16.E5M2.UNPACK_B R44, R44 ;  /* 0x0000002cff2c723e */ /* 0x000fe400020004ff */
[----:B0-2---:R-:W-:-:S03]  /*8ae0*/  PRMT R32, RZ, 0x7610, R32 ;  /* 0x00007610ff207816 */ /* 0x005fc60000000020 */
[----:B------:R-:W-:-:S05]  /*8af0*/  HADD2.F32 R44, -RZ, R44.H0_H0 ;  /* 0x2000002cff2c7230 */ /* 0x000fca0000004100 */
[----:B------:R-:W-:-:S04]  /*8b00*/  FMUL R44, R44, UR21 ;  /* 0x000000152c2c7c20 */ /* 0x000fc80008400000 */
[----:B------:R-:W-:-:S05]  /*8b10*/  FFMA R44, R167, UR20, R44 ;  /* 0x00000014a72c7c23 */ /* 0x000fca000800002c */
[----:B------:R-:W-:-:S05]  /*8b20*/  F2FP.SATFINITE.E5M2.F32.PACK_AB_MERGE_C R33, RZ, R44, RZ ;  /* 0x0000002cff21723e */ /* 0x000fca00048060ff */
[----:B------:R0:W-:Y:S01]  /*8b30*/  @!P0 STG.E.U8 desc[UR14][R24.64+0x79], R33 ;  /* 0x0000792118008986 */ /* 0x0001e2000c10110e */
[----:B------:R-:W-:Y:S05]  /*8b40*/  @P2 BRA `(.L_x_158) ;  /* 0x0000000000042947 */ /* 0x000fea0003800000 */
[----:B------:R2:W5:Y:S02]  /*8b50*/  LDG.E.U8 R32, desc[UR14][R34.64+0x78] ;  /* 0x0000780e22207981 */ /* 0x000564000c1e1100 */
.L_x_158:
[----:B------:R-:W-:Y:S05]  /*8b60*/  BSYNC B1 ;  /* 0x0000000000017941 */ /* 0x000fea0003800000 */
.L_x_157:
[----:B-----5:R-:W-:Y:S01]  /*8b70*/  LOP3.LUT R32, R32, 0xff, RZ, 0xc0, !PT ;  /* 0x000000ff20207812 */ /* 0x020fe200078ec0ff */
[----:B------:R-:W-:Y:S01]  /*8b80*/  BSSY B1, `(.L_x_159) ;  /* 0x000000b000017945 */ /* 0x000fe20003800000 */
[----:B------:R-:W-:Y:S02]  /*8b90*/  ISETP.LT.OR P1, PT, R41, 0x7a, !P1 ;  /* 0x0000007a2900780c */ /* 0x000fe40004f21670 */
[----:B------:R-:W-:Y:S02]  /*8ba0*/  F2FP.F16.E5M2.UNPACK_B R32, R32 ;  /* 0x00000020ff20723e */ /* 0x000fe400020004ff */
[----:B01--4-:R-:W-:-:S03]  /*8bb0*/  PRMT R24, RZ, 0x7610, R24 ;  /* 0x00007610ff187816 */ /* 0x013fc60000000018 */
[----:B------:R-:W-:-:S05]  /*8bc0*/  HADD2.F32 R32, -RZ, R32.H0_H0 ;  /* 0x20000020ff207230 */ /* 0x000fca0000004100 */
[----:B------:R-:W-:-:S04]  /*8bd0*/  FMUL R25, R32, UR21 ;  /* 0x0000001520197c20 */ /* 0x000fc80008400000 */
[----:B------:R-:W-:-:S05]  /*8be0*/  FFMA R25, R166, UR20, R25 ;  /* 0x00000014a6197c23 */ /* 0x000fca0008000019 */
[----:B------:R-:W-:-:S05]  /*8bf0*/  F2FP.SATFINITE.E5M2.F32.PACK_AB_MERGE_C R25, RZ, R25, RZ ;  /* 0x00000019ff19723e */ /* 0x000fca00048060ff */
[----:B------:R0:W-:Y:S01]  /*8c00*/  @!P2 STG.E.U8 desc[UR14][R26.64+0x78], R25 ;  /* 0x000078191a00a986 */ /* 0x0001e2000c10110e */
[----:B------:R-:W-:Y:S05]  /*8c10*/  @P1 BRA `(.L_x_160) ;  /* 0x0000000000041947 */ /* 0x000fea0003800000 */
[----:B------:R1:W5:Y:S02]  /*8c20*/  LDG.E.U8 R24, desc[UR14][R34.64+0x79] ;  /* 0x0000790e22187981 */ /* 0x000364000c1e1100 */
.L_x_160:
[----:B------:R-:W-:Y:S05]  /*8c30*/  BSYNC B1 ;  /* 0x0000000000017941 */ /* 0x000fea0003800000 */
.L_x_159:
[----:B-----5:R-:W-:Y:S01]  /*8c40*/  LOP3.LUT R24, R24, 0xff, RZ, 0xc0, !PT ;  /* 0x000000ff18187812 */ /* 0x020fe200078ec0ff */
[----:B------:R-:W-:Y:S01]  /*8c50*/  BSSY B1, `(.L_x_161) ;  /* 0x0000013000017945 */ /* 0x000fe20003800000 */
[----:B------:R-:W-:Y:S02]  /*8c60*/  IADD3 R33, P0, R43, 0x80, RZ ;  /* 0x000000802b217810 */ /* 0x000fe40007f1e0ff */
[----:B------:R-:W-:-:S03]  /*8c70*/  F2FP.F16.E5M2.UNPACK_B R24, R24 ;  /* 0x00000018ff18723e */ /* 0x000fc600020004ff */
[----:B0-----:R-:W-:Y:S01]  /*8c80*/  IMAD.X R25, RZ, RZ, R39, P0 ;  /* 0x000000ffff197224 */ /* 0x001fe200000e0627 */
[----:B------:R-:W-:Y:S01]  /*8c90*/  ISETP.GE.AND P0, PT, R42, 0x81, PT ;  /* 0x000000812a00780c */ /* 0x000fe20003f06270 */
[----:B------:R-:W-:Y:S02]  /*8ca0*/  HADD2.F32 R24, -RZ, R24.H0_H0 ;  /* 0x20000018ff187230 */ /* 0x000fe40000004100 */
[----:B-123--:R-:W-:Y:S01]  /*8cb0*/  IMAD R34, R25, UR6, RZ ;  /* 0x0000000619227c24 */ /* 0x00efe2000f8e02ff */
        /* <DEDUP_REMOVED lines=12> */
.L_x_162:
[----:B------:R-:W-:Y:S05]  /*8d80*/  BSYNC B1 ;  /* 0x0000000000017941 */ /* 0x000fea0003800000 */
.L_x_161:
[----:B-----5:R-:W-:Y:S01]  /*8d90*/  LOP3.LUT R32, R32, 0xff, RZ, 0xc0, !PT ;  /* 0x000000ff20207812 */ /* 0x020fe200078ec0ff */
[----:B------:R-:W-:Y:S01]  /*8da0*/  BSSY B1, `(.L_x_163) ;  /* 0x000000b000017945 */ /* 0x000fe20003800000 */
[----:B------:R-:W-:Y:S02]  /*8db0*/  ISETP.LT.OR P2, PT, R41, 0x2, !P0 ;  /* 0x000000022900780c */ /* 0x000fe40004741670 */
[----:B------:R-:W-:Y:S02]  /*8dc0*/  F2FP.F16.E5M2.UNPACK_B R32, R32 ;  /* 0x00000020ff20723e */ /* 0x000fe400020004ff */
[----:B0-----:R-:W-:-:S03]  /*8dd0*/  PRMT R26, RZ, 0x7610, R26 ;  /* 0x00007610ff1a7816 */ /* 0x001fc6000000001a */
[----:B------:R-:W-:-:S05]  /*8de0*/  HADD2.F32 R32, -RZ, R32.H0_H0 ;  /* 0x20000020ff207230 */ /* 0x000fca0000004100 */
[----:B------:R-:W-:-:S04]  /*8df0*/  FMUL R27, R32, UR21 ;  /* 0x00000015201b7c20 */ /* 0x000fc80008400000 */
[----:B------:R-:W-:-:S05]  /*8e00*/  FFMA R27, R164, UR20, R27 ;  /* 0x00000014a41b7c23 */ /* 0x000fca000800001b */
[----:B------:R-:W-:-:S05]  /*8e10*/  F2FP.SATFINITE.E5M2.F32.PACK_AB_MERGE_C R27, RZ, R27, RZ ;  /* 0x0000001bff1b723e */ /* 0x000fca00048060ff */
[----:B------:R0:W-:Y:S01]  /*8e20*/  @!P3 STG.E.U8 desc[UR14][R28.64], R27 ;  /* 0x0000001b1c00b986 */ /* 0x0001e2000c10110e */
[----:B------:R-:W-:Y:S05]  /*8e30*/  @P2 BRA `(.L_x_164) ;  /* 0x0000000000042947 */ /* 0x000fea0003800000 */
[----:B------:R2:W5:Y:S02]  /*8e40*/  LDG.E.U8 R26, desc[UR14][R24.64+0x1] ;  /* 0x0000010e181a7981 */ /* 0x000564000c1e1100 */
.L_x_164:
[----:B------:R-:W-:Y:S05]  /*8e50*/  BSYNC B1 ;  /* 0x0000000000017941 */ /* 0x000fea0003800000 */
.L_x_163:
[----:B-----5:R-:W-:Y:S01]  /*8e60*/  LOP3.LUT R26, R26, 0xff, RZ, 0xc0, !PT ;  /* 0x000000ff1a1a7812 */ /* 0x020fe200078ec0ff */
[----:B------:R-:W-:Y:S01]  /*8e70*/  BSSY B1, `(.L_x_165) ;  /* 0x0000013000017945 */ /* 0x000fe20003800000 */
[----:B------:R-:W-:Y:S02]  /*8e80*/  IADD3 R43, P1, R43, 0x88, RZ ;  /* 0x000000882b2b7810 */ /* 0x000fe40007f3e0ff */
[----:B------:R-:W-:Y:S02]  /*8e90*/  F2FP.F16.E5M2.UNPACK_B R26, R26 ;  /* 0x0000001aff1a723e */ /* 0x000fe400020004ff */
[----:B------:R-:W-:Y:S01]  /*8ea0*/  PRMT R32, RZ, 0x7610, R32 ;  /* 0x00007610ff207816 */ /* 0x000fe20000000020 */
[----:B------:R-:W-:Y:S01]  /*8eb0*/  IMAD.X R38, RZ, RZ, R39, P1 ;  /* 0x000000ffff267224 */ /* 0x000fe200008e0627 */
[----:B------:R-:W-:Y:S01]  /*8ec0*/  ISETP.GE.AND P1, PT, R42, 0x89, PT ;  /* 0x000000892a00780c */ /* 0x000fe20003f26270 */
[----:B------:R-:W-:Y:S02]  /*8ed0*/  HADD2.F32 R26, -RZ, R26.H0_H0 ;  /* 0x2000001aff1a7230 */ /* 0x000fe40000004100 */
[----:B------:R-:W-:Y:S01]  /*8ee0*/  IMAD R38, R38, UR6, RZ ;  /* 0x0000000626267c24 */ /* 0x000fe2000f8e02ff */
[----:B------:R-:W-:Y:S01]  /*8ef0*/  ISETP.LT.OR P5, PT, R41, 0x1, !P1 ;  /* 0x000000012900780c */ /* 0x000fe20004fa1670 */
[----:B------:R-:W-:-:S04]  /*8f00*/  IMAD.WIDE.U32 R36, R43, UR6, R36 ;  /* 0x000000062b247c25 */ /* 0x000fc8000f8e0024 */
[----:B------:R-:W-:Y:S01]  /*8f10*/  FMUL R26, R26, UR21 ;  /* 0x000000151a1a7c20 */ /* 0x000fe20008400000 */
[----:B------:R-:W-:-:S03]  /*8f20*/  IMAD R43, R43, UR7, R38 ;  /* 0x000000072b2b7c24 */ /* 0x000fc6000f8e0226 */
[----:B------:R-:W-:Y:S01]  /*8f30*/  FFMA R163, R163, UR20, R26 ;  /* 0x00000014a3a37c23 */ /* 0x000fe2000800001a */
[----:B------:R-:W-:-:S04]  /*8f40*/  IADD3 R26, P3, R36, UR10, RZ ;  /* 0x0000000a241a7c10 */ /* 0x000fc8000ff7e0ff */
[----:B------:R-:W-:Y:S02]  /*8f50*/  F2FP.SATFINITE.E5M2.F32.PACK_AB_MERGE_C R163, RZ, R163, RZ ;  /* 0x000000a3ffa3723e */ /* 0x000fe400048060ff */
[----:B0-----:R-:W-:-:S03]  /*8f60*/  IADD3.X R27, R37, UR11, R43, P3, !PT ;  /* 0x0000000b251b7c10 */ /* 0x001fc60009ffe42b */
[----:B------:R0:W-:Y:S01]  /*8f70*/  @!P2 STG.E.U8 desc[UR14][R28.64+0x1], R163 ;  /* 0x000001a31c00a986 */ /* 0x0001e2000c10110e */
[----:B------:R-:W-:Y:S05]  /*8f80*/  @P5 BRA `(.L_x_166) ;  /* 0x0000000000045947 */ /* 0x000fea0003800000 */
[----:B------:R3:W5:Y:S02]  /*8f90*/  LDG.E.U8 R32, desc[UR14][R26.64] ;  /* 0x0000000e1a207981 */ /* 0x000764000c1e1100 */
.L_x_166:
[----:B------:R-:W-:Y:S05]  /*8fa0*/  BSYNC B1 ;  /* 0x0000000000017941 */ /* 0x000fea0003800000 */
.L_x_165:
        /* <DEDUP_REMOVED lines=12> */
.L_x_168:
[----:B------:R-:W-:Y:S05]  /*9070*/  BSYNC B1 ;  /* 0x0000000000017941 */ /* 0x000fea0003800000 */
.L_x_167:
        /* <DEDUP_REMOVED lines=12> */
.L_x_170:
[----:B------:R-:W-:Y:S05]  /*9140*/  BSYNC B1 ;  /* 0x0000000000017941 */ /* 0x000fea0003800000 */
.L_x_169:
        /* <DEDUP_REMOVED lines=12> */
.L_x_172:
[----:B------:R-:W-:Y:S05]  /*9210*/  BSYNC B1 ;  /* 0x0000000000017941 */ /* 0x000fea0003800000 */
.L_x_171:
        /* <DEDUP_REMOVED lines=12> */
.L_x_174:
[----:B------:R-:W-:Y:S05]  /*92e0*/  BSYNC B1 ;  /* 0x0000000000017941 */ /* 0x000fea0003800000 */
.L_x_173:
        /* <DEDUP_REMOVED lines=12> */
.L_x_176:
[----:B------:R-:W-:Y:S05]  /*93b0*/  BSYNC B1 ;  /* 0x0000000000017941 */ /* 0x000fea0003800000 */
.L_x_175:
        /* <DEDUP_REMOVED lines=12> */
.L_x_178:
[----:B------:R-:W-:Y:S05]  /*9480*/  BSYNC B1 ;  /* 0x0000000000017941 */ /* 0x000fea0003800000 */
.L_x_177:
        /* <DEDUP_REMOVED lines=12> */
.L_x_180:
[----:B------:R-:W-:Y:S05]  /*9550*/  BSYNC B1 ;  /* 0x0000000000017941 */ /* 0x000fea0003800000 */
.L_x_179:
        /* <DEDUP_REMOVED lines=12> */
.L_x_182:
[----:B------:R-:W-:Y:S05]  /*9620*/  BSYNC B1 ;  /* 0x0000000000017941 */ /* 0x000fea0003800000 */
.L_x_181:
        /* <DEDUP_REMOVED lines=12> */
.L_x_184:
[----:B------:R-:W-:Y:S05]  /*96f0*/  BSYNC B1 ;  /* 0x0000000000017941 */ /* 0x000fea0003800000 */
.L_x_183:
        /* <DEDUP_REMOVED lines=12> */
.L_x_186:
[----:B------:R-:W-:Y:S05]  /*97c0*/  BSYNC B1 ;  /* 0x0000000000017941 */ /* 0x000fea0003800000 */
.L_x_185:
        /* <DEDUP_REMOVED lines=12> */
.L_x_188:
[----:B------:R-:W-:Y:S05]  /*9890*/  BSYNC B1 ;  /* 0x0000000000017941 */ /* 0x000fea0003800000 */
.L_x_187:
[----:B-----5:R-:W-:Y:S01]  /*98a0*/  LOP3.LUT R32, R32, 0xff, RZ, 0xc0, !PT ;  /* 0x000000ff20207812 */ /* 0x020fe200078ec0ff */
[----:B------:R-:W-:Y:S01]  /*98b0*/  BSSY B1, `(.L_x_189) ;  /* 0x000000b000017945 */ /* 0x000fe20003800000 */
[----:B------:R-:W-:Y:S02]  /*98c0*/  ISETP.LT.OR P3, PT, R41, 0x19, !P1 ;  /* 0x000000192900780c */ /* 0x000fe40004f61670 */
[----:B------:R-:W-:-:S05]  /*98d0*/  F2FP.F16.E5M2.UNPACK_B R32, R32 ;  /* 0x00000020ff20723e */ /* 0x000fca00020004ff */
[----:B------:R-:W-:-:S05]  /*98e0*/  HADD2.F32 R32, -RZ, R32.H0_H0 ;  /* 0x20000020ff207230 */ /* 0x000fca0000004100 */
[----:B------:R-:W-:-:S04]  /*98f0*/  FMUL R32, R32, UR21 ;  /* 0x0000001520207c20 */ /* 0x000fc80008400000 */
[----:B------:R-:W-:Y:S01]  /*9900*/  FFMA R32, R23, UR20, R32 ;  /* 0x0000001417207c23 */ /* 0x000fe20008000020 */
[----:B------:R-:W-:-:S04]  /*9910*/  PRMT R23, RZ, 0x7610, R23 ;  /* 0x00007610ff177816 */ /* 0x000fc80000000017 */
[----:B----4-:R-:W-:-:S05]  /*9920*/  F2FP.SATFINITE.E5M2.F32.PACK_AB_MERGE_C R33, RZ, R32, RZ ;  /* 0x00000020ff21723e */ /* 0x010fca00048060ff */
[----:B------:R4:W-:Y:S01]  /*9930*/  @!P2 STG.E.U8 desc[UR14][R28.64+0x19], R33 ;  /* 0x000019211c00a986 */ /* 0x0009e2000c10110e */
[----:B------:R-:W-:Y:S05]  /*9940*/  @P3 BRA `(.L_x_190) ;  /* 0x0000000000043947 */ /* 0x000fea0003800000 */
[----:B------:R0:W5:Y:S02]  /*9950*/  LDG.E.U8 R23, desc[UR14][R26.64+0x18] ;  /* 0x0000180e1a177981 */ /* 0x000164000c1e1100 */
.L_x_190:
[----:B------:R-:W-:Y:S05]  /*9960*/  BSYNC B1 ;  /* 0x0000000000017941 */ /* 0x000fea0003800000 */
.L_x_189:
        /* <DEDUP_REMOVED lines=8> */
[----:B------:R-:W-:-:S05]  /*99f0*/  F2FP.SATFINITE.E5M2.F32.PACK_AB_MERGE_C R23, RZ, R23, RZ ;  /* 0x00000017ff17723e */ /* 0x000fca00048060ff */
[----:B------:R0:W-:Y:S01]  /*9a00*/  @!P3 STG.E.U8 desc[UR14][R30.64+0x18], R23 ;  /* 0x000018171e00b986 */ /* 0x0001e2000c10110e */
[----:B------:R-:W-:Y:S05]  /*9a10*/  @P2 BRA `(.L_x_192) ;  /* 0x0000000000042947 */ /* 0x000fea0003800000 */
[----:B------:R0:W5:Y:S02]  /*9a20*/  LDG.E.U8 R22, desc[UR14][R26.64+0x19] ;  /* 0x0000190e1a167981 */ /* 0x000164000c1e1100 */
.L_x_192:
[----:B------:R-:W-:Y:S05]  /*9a30*/  BSYNC B1 ;  /* 0x0000000000017941 */ /* 0x000fea0003800000 */
.L_x_191:
        /* <DEDUP_REMOVED lines=8> */
[----:B0-----:R-:W-:-:S05]  /*9ac0*/  F2FP.SATFINITE.E5M2.F32.PACK_AB_MERGE_C R23, RZ, R22, RZ ;  /* 0x00000016ff17723e */ /* 0x001fca00048060ff */
[----:B------:R0:W-:Y:S01]  /*9ad0*/  @!P2 STG.E.U8 desc[UR14][R30.64+0x19], R23 ;  /* 0x000019171e00a986 */ /* 0x0001e2000c10110e */
[----:B------:R-:W-:Y:S05]  /*9ae0*/  @P3 BRA `(.L_x_194) ;  /* 0x0000000000043947 */ /* 0x000fea0003800000 */
[----:B------:R0:W5:Y:S02]  /*9af0*/  LDG.E.U8 R21, desc[UR14][R24.64+0x20] ;  /* 0x0000200e18157981 */ /* 0x000164000c1e1100 */
.L_x_194:
[----:B------:R-:W-:Y:S05]  /*9b00*/  BSYNC B1 ;  /* 0x0000000000017941 */ /* 0x000fea0003800000 */
.L_x_193:
        /* <DEDUP_REMOVED lines=12> */
.L_x_196:
[----:B------:R-:W-:Y:S05]  /*9bd0*/  BSYNC B1 ;  /* 0x0000000000017941 */ /* 0x000fea0003800000 */
.L_x_195:
        /* <DEDUP_REMOVED lines=12> */
.L_x_198:
[----:B------:R-:W-:Y:S05]  /*9ca0*/  BSYNC B1 ;  /* 0x0000000000017941 */ /* 0x000fea0003800000 */
.L_x_197:
        /* <DEDUP_REMOVED lines=12> */
.L_x_200:
[----:B------:R-:W-:Y:S05]  /*9d70*/  BSYNC B1 ;  /* 0x0000000000017941 */ /* 0x000fea0003800000 */
.L_x_199:
        /* <DEDUP_REMOVED lines=12> */
.L_x_202:
[----:B------:R-:W-:Y:S05]  /*9e40*/  BSYNC B1 ;  /* 0x0000000000017941 */ /* 0x000fea0003800000 */
.L_x_201:
        /* <DEDUP_REMOVED lines=12> */
.L_x_204:
[----:B------:R-:W-:Y:S05]  /*9f10*/  BSYNC B1 ;  /* 0x0000000000017941 */ /* 0x000fea0003800000 */
.L_x_203:
        /* <DEDUP_REMOVED lines=12> */
.L_x_206:
[----:B------:R-:W-:Y:S05]  /*9fe0*/  BSYNC B1 ;  /* 0x0000000000017941 */ /* 0x000fea0003800000 */
.L_x_205:
        /* <DEDUP_REMOVED lines=12> */
.L_x_208:
[----:B------:R-:W-:Y:S05]  /*a0b0*/  BSYNC B1 ;  /* 0x0000000000017941 */ /* 0x000fea0003800000 */
.L_x_207:
        /* <DEDUP_REMOVED lines=12> */
.L_x_210:
[----:B------:R-:W-:Y:S05]  /*a180*/  BSYNC B1 ;  /* 0x0000000000017941 */ /* 0x000fea0003800000 */
.L_x_209:
        /* <DEDUP_REMOVED lines=12> */
.L_x_212:
[----:B------:R-:W-:Y:S05]  /*a250*/  BSYNC B1 ;  /* 0x0000000000017941 */ /* 0x000fea0003800000 */
.L_x_211:
        /* <DEDUP_REMOVED lines=12> */
.L_x_214:
[----:B------:R-:W-:Y:S05]  /*a320*/  BSYNC B1 ;  /* 0x0000000000017941 */ /* 0x000fea0003800000 */
.L_x_213:
        /* <DEDUP_REMOVED lines=12> */
.L_x_216:
[----:B------:R-:W-:Y:S05]  /*a3f0*/  BSYNC B1 ;  /* 0x0000000000017941 */ /* 0x000fea0003800000 */
.L_x_215:
        /* <DEDUP_REMOVED lines=12> */
.L_x_218:
[----:B------:R-:W-:Y:S05]  /*a4c0*/  BSYNC B1 ;  /* 0x0000000000017941 */ /* 0x000fea0003800000 */
.L_x_217:
        /* <DEDUP_REMOVED lines=12> */
.L_x_220:
[----:B------:R-:W-:Y:S05]  /*a590*/  BSYNC B1 ;  /* 0x0000000000017941 */ /* 0x000fea0003800000 */
.L_x_219:
        /* <DEDUP_REMOVED lines=12> */
.L_x_222:
[----:B------:R-:W-:Y:S05]  /*a660*/  BSYNC B1 ;  /* 0x0000000000017941 */ /* 0x000fea0003800000 */
.L_x_221:
        /* <DEDUP_REMOVED lines=12> */
.L_x_224:
[----:B------:R-:W-:Y:S05]  /*a730*/  BSYNC B1 ;  /* 0x0000000000017941 */ /* 0x000fea0003800000 */
.L_x_223:
        /* <DEDUP_REMOVED lines=12> */
.L_x_226:
[----:B------:R-:W-:Y:S05]  /*a800*/  BSYNC B1 ;  /* 0x0000000000017941 */ /* 0x000fea0003800000 */
.L_x_225:
        /* <DEDUP_REMOVED lines=12> */
.L_x_228:
[----:B------:R-:W-:Y:S05]  /*a8d0*/  BSYNC B1 ;  /* 0x0000000000017941 */ /* 0x000fea0003800000 */
.L_x_227:
        /* <DEDUP_REMOVED lines=12> */
.L_x_230:
[----:B------:R-:W-:Y:S05]  /*a9a0*/  BSYNC B1 ;  /* 0x0000000000017941 */ /* 0x000fea0003800000 */
.L_x_229:
        /* <DEDUP_REMOVED lines=12> */
.L_x_232:
[----:B------:R-:W-:Y:S05]  /*aa70*/  BSYNC B1 ;  /* 0x0000000000017941 */ /* 0x000fea0003800000 */
.L_x_231:
[----:B-----5:R-:W-:Y:S01]  /*aa80*/  LOP3.LUT R2, R2, 0xff, RZ, 0xc0, !PT ;  /* 0x000000ff02027812 */ /* 0x020fe200078ec0ff */
[----:B------:R-:W-:Y:S01]  /*aa90*/  BSSY B1, `(.L_x_233) ;  /* 0x000000b000017945 */ /* 0x000fe20003800000 */
[----:B------:R-:W-:Y:S02]  /*aaa0*/  ISETP.LT.OR P3, PT, R41, 0x49, !P0 ;  /* 0x000000492900780c */ /* 0x000fe40004761670 */
[----:B------:R-:W-:-:S05]  /*aab0*/  F2FP.F16.E5M2.UNPACK_B R2, R2 ;  /* 0x00000002ff02723e */ /* 0x000fca00020004ff */
[----:B------:R-:W-:-:S05]  /*aac0*/  HADD2.F32 R2, -RZ, R2.H0_H0 ;  /* 0x20000002ff027230 */ /* 0x000fca0000004100 */
[----:B0-----:R-:W-:-:S04]  /*aad0*/  FMUL R3, R2, UR21 ;  /* 0x0000001502037c20 */ /* 0x001fc80008400000 */
[----:B------:R-:W-:Y:S01]  /*aae0*/  FFMA R3, R0, UR20, R3 ;  /* 0x0000001400037c23 */ /* 0x000fe20008000003 */
[----:B------:R-:W-:-:S04]  /*aaf0*/  PRMT R0, RZ, 0x7610, R0 ;  /* 0x00007610ff007816 */ /* 0x000fc80000000000 */
[----:B------:R-:W-:-:S05]  /*ab00*/  F2FP.SATFINITE.E5M2.F32.PACK_AB_MERGE_C R3, RZ, R3, RZ ;  /* 0x00000003ff03723e */ /* 0x000fca00048060ff */
[----:B------:R0:W-:Y:S01]  /*ab10*/  @!P2 STG.E.U8 desc[UR14][R30.64+0x41], R3 ;  /* 0x000041031e00a986 */ /* 0x0001e2000c10110e */
[----:B------:R-:W-:Y:S05]  /*ab20*/  @P3 BRA `(.L_x_234) ;  /* 0x0000000000043947 */ /* 0x000fea0003800000 */
[----:B------:R0:W5:Y:S02]  /*ab30*/  LDG.E.U8 R0, desc[UR14][R24.64+0x48] ;  /* 0x0000480e18007981 */ /* 0x000164000c1e1100 */
.L_x_234:
[----:B------:R-:W-:Y:S05]  /*ab40*/  BSYNC B1 ;  /* 0x0000000000017941 */ /* 0x000fea0003800000 */
.L_x_233:
[----:B------:R-:W2:Y:S01]  /*ab50*/  LDL.LU R2, [R1] ;  /* 0x0000000001027983 */ /* 0x000ea20000300800 */
[----:B-----5:R-:W-:Y:S01]  /*ab60*/  LOP3.LUT R0, R0, 0xff, RZ, 0xc0, !PT ;  /* 0x000000ff00007812 */ /* 0x020fe200078ec0ff */
[----:B------:R-:W-:Y:S01]  /*ab70*/  BSSY B1, `(.L_x_235) ;  /* 0x000000b000017945 */ /* 0x000fe20003800000 */
[----:B------:R-:W-:Y:S02]  /*ab80*/  ISETP.LT.OR P2, PT, R41, 0x4a, !P0 ;  /* 0x0000004a2900780c */ /* 0x000fe40004741670 */
[----:B------:R-:W-:-:S05]  /*ab90*/  F2FP.F16.E5M2.UNPACK_B R0, R0 ;  /* 0x00000000ff00723e */ /* 0x000fca00020004ff */
[----:B------:R-:W-:-:S05]  /*aba0*/  HADD2.F32 R0, -RZ, R0.H0_H0 ;  /* 0x20000000ff007230 */ /* 0x000fca0000004100 */
[----:B------:R-:W-:-:S04]  /*abb0*/  FMUL R0, R0, UR21 ;  /* 0x0000001500007c20 */ /* 0x000fc80008400000 */
[----:B--2---:R-:W-:-:S05]  /*abc0*/  FFMA R0, R2, UR20, R0 ;  /* 0x0000001402007c23 */ /* 0x004fca0008000000 */
[----:B0-----:R-:W-:Y:S02]  /*abd0*/  F2FP.SATFINITE.E5M2.F32.PACK_AB_MERGE_C R3, RZ, R0, RZ ;  /* 0x00000000ff03723e */ /* 0x001fe400048060ff */
[----:B------:R-:W-:-:S03]  /*abe0*/  PRMT R0, RZ, 0x7610, R0 ;  /* 0x00007610ff007816 */ /* 0x000fc60000000000 */
[----:B------:R0:W-:Y:S01]  /*abf0*/  @!P3 STG.E.U8 desc[UR14][R28.64+0x48], R3 ;  /* 0x000048031c00b986 */ /* 0x0001e2000c10110e */
[----:B------:R-:W-:Y:S05]  /*ac00*/  @P2 BRA `(.L_x_236) ;  /* 0x0000000000042947 */ /* 0x000fea0003800000 */
[----:B------:R2:W5:Y:S02]  /*ac10*/  LDG.E.U8 R0, desc[UR14][R24.64+0x49] ;  /* 0x0000490e18007981 */ /* 0x000564000c1e1100 */
.L_x_236:
[----:B------:R-:W-:Y:S05]  /*ac20*/  BSYNC B1 ;  /* 0x0000000000017941 */ /* 0x000fea0003800000 */
.L_x_235:
[----:B------:R-:W3:Y:S01]  /*ac30*/  LDL.LU R2, [R1+0x4] ;  /* 0x0000040001027983 */ /* 0x000ee20000300800 */
[----:B-----5:R-:W-:Y:S01]  /*ac40*/  LOP3.LUT R0, R0, 0xff, RZ, 0xc0, !PT ;  /* 0x000000ff00007812 */ /* 0x020fe200078ec0ff */
[----:B------:R-:W-:Y:S01]  /*ac50*/  BSSY B1, `(.L_x_237) ;  /* 0x000000b000017945 */ /* 0x000fe20003800000 */
[----:B------:R-:W-:Y:S02]  /*ac60*/  ISETP.LT.OR P3, PT, R41, 0x49, !P1 ;  /* 0x000000492900780c */ /* 0x000fe40004f61670 */
[----:B------:R-:W-:-:S05]  /*ac70*/  F2FP.F16.E5M2.UNPACK_B R0, R0 ;  /* 0x00000000ff00723e */ /* 0x000fca00020004ff */
[----:B------:R-:W-:-:S05]  /*ac80*/  HADD2.F32 R0, -RZ, R0.H0_H0 ;  /* 0x20000000ff007230 */ /* 0x000fca0000004100 */
[----:B------:R-:W-:-:S04]  /*ac90*/  FMUL R0, R0, UR21 ;  /* 0x0000001500007c20 */ /* 0x000fc80008400000 */
[----:B---3--:R-:W-:-:S05]  /*aca0*/  FFMA R0, R2, UR20, R0 ;  /* 0x0000001402007c23 */ /* 0x008fca0008000000 */
[----:B0-----:R-:W-:Y:S02]  /*acb0*/  F2FP.SATFINITE.E5M2.F32.PACK_AB_MERGE_C R3, RZ, R0, RZ ;  /* 0x00000000ff03723e */ /* 0x001fe400048060ff */
[----:B------:R-:W-:-:S03]  /*acc0*/  PRMT R0, RZ, 0x7610, R0 ;  /* 0x00007610ff007816 */ /* 0x000fc60000000000 */
[----:B------:R0:W-:Y:S01]  /*acd0*/  @!P2 STG.E.U8 desc[UR14][R28.64+0x49], R3 ;  /* 0x000049031c00a986 */ /* 0x0001e2000c10110e */
[----:B------:R-:W-:Y:S05]  /*ace0*/  @P3 BRA `(.L_x_238) ;  /* 0x0000000000043947 */ /* 0x000fea0003800000 */
[----:B------:R3:W5:Y:S02]  /*acf0*/  LDG.E.U8 R0, desc[UR14][R26.64+0x48] ;  /* 0x0000480e1a007981 */ /* 0x000764000c1e1100 */
.L_x_238:
[----:B------:R-:W-:Y:S05]  /*ad00*/  BSYNC B1 ;  /* 0x0000000000017941 */ /* 0x000fea0003800000 */
.L_x_237:
[----:B------:R-:W2:Y:S01]  /*ad10*/  LDL.LU R2, [R1+0x8] ;  /* 0x0000080001027983 */ /* 0x000ea20000300800 */
        /* <DEDUP_REMOVED lines=12> */
.L_x_240:
[----:B------:R-:W-:Y:S05]  /*ade0*/  BSYNC B1 ;  /* 0x0000000000017941 */ /* 0x000fea0003800000 */
.L_x_239:
        /* <DEDUP_REMOVED lines=13> */
.L_x_242:
[----:B------:R-:W-:Y:S05]  /*aec0*/  BSYNC B1 ;  /* 0x0000000000017941 */ /* 0x000fea0003800000 */
.L_x_241:
        /* <DEDUP_REMOVED lines=13> */
.L_x_244:
[----:B------:R-:W-:Y:S05]  /*afa0*/  BSYNC B1 ;  /* 0x0000000000017941 */ /* 0x000fea0003800000 */
.L_x_243:
        /* <DEDUP_REMOVED lines=13> */
.L_x_246:
[----:B------:R-:W-:Y:S05]  /*b080*/  BSYNC B1 ;  /* 0x0000000000017941 */ /* 0x000fea0003800000 */
.L_x_245:
        /* <DEDUP_REMOVED lines=13> */
.L_x_248:
[----:B------:R-:W-:Y:S05]  /*b160*/  BSYNC B1 ;  /* 0x0000000000017941 */ /* 0x000fea0003800000 */
.L_x_247:
        /* <DEDUP_REMOVED lines=13> */
.L_x_250:
[----:B------:R-:W-:Y:S05]  /*b240*/  BSYNC B1 ;  /* 0x0000000000017941 */ /* 0x000fea0003800000 */
.L_x_249:
        /* <DEDUP_REMOVED lines=13> */
.L_x_252:
[----:B------:R-:W-:Y:S05]  /*b320*/  BSYNC B1 ;  /* 0x0000000000017941 */ /* 0x000fea0003800000 */
.L_x_251:
        /* <DEDUP_REMOVED lines=13> */
.L_x_254:
[----:B------:R-:W-:Y:S05]  /*b400*/  BSYNC B1 ;  /* 0x0000000000017941 */ /* 0x000fea0003800000 */
.L_x_253:
        /* <DEDUP_REMOVED lines=13> */
.L_x_256:
[----:B------:R-:W-:Y:S05]  /*b4e0*/  BSYNC B1 ;  /* 0x0000000000017941 */ /* 0x000fea0003800000 */
.L_x_255:
        /* <DEDUP_REMOVED lines=13> */
.L_x_258:
[----:B------:R-:W-:Y:S05]  /*b5c0*/  BSYNC B1 ;  /* 0x0000000000017941 */ /* 0x000fea0003800000 */
.L_x_257:
        /* <DEDUP_REMOVED lines=13> */
.L_x_260:
[----:B------:R-:W-:Y:S05]  /*b6a0*/  BSYNC B1 ;  /* 0x0000000000017941 */ /* 0x000fea0003800000 */
.L_x_259:
        /* <DEDUP_REMOVED lines=13> */
.L_x_262:
[----:B------:R-:W-:Y:S05]  /*b780*/  BSYNC B1 ;  /* 0x0000000000017941 */ /* 0x000fea0003800000 */
.L_x_261:
        /* <DEDUP_REMOVED lines=13> */
.L_x_264:
[----:B------:R-:W-:Y:S05]  /*b860*/  BSYNC B1 ;  /* 0x0000000000017941 */ /* 0x000fea0003800000 */
.L_x_263:
        /* <DEDUP_REMOVED lines=13> */
.L_x_266:
[----:B------:R-:W-:Y:S05]  /*b940*/  BSYNC B1 ;  /* 0x0000000000017941 */ /* 0x000fea0003800000 */
.L_x_265:
        /* <DEDUP_REMOVED lines=13> */
.L_x_268:
[----:B------:R-:W-:Y:S05]  /*ba20*/  BSYNC B1 ;  /* 0x0000000000017941 */ /* 0x000fea0003800000 */
.L_x_267:
        /* <DEDUP_REMOVED lines=13> */
.L_x_270:
[----:B------:R-:W-:Y:S05]  /*bb00*/  BSYNC B1 ;  /* 0x0000000000017941 */ /* 0x000fea0003800000 */
.L_x_269:
        /* <DEDUP_REMOVED lines=13> */
.L_x_272:
[----:B------:R-:W-:Y:S05]  /*bbe0*/  BSYNC B1 ;  /* 0x0000000000017941 */ /* 0x000fea0003800000 */
.L_x_271:
        /* <DEDUP_REMOVED lines=13> */
.L_x_274:
[----:B------:R-:W-:Y:S05]  /*bcc0*/  BSYNC B1 ;  /* 0x0000000000017941 */ /* 0x000fea0003800000 */
.L_x_273:
        /* <DEDUP_REMOVED lines=13> */
.L_x_276:
[----:B------:R-:W-:Y:S05]  /*bda0*/  BSYNC B1 ;  /* 0x0000000000017941 */ /* 0x000fea0003800000 */
.L_x_275:
        /* <DEDUP_REMOVED lines=13> */
.L_x_278:
[----:B------:R-:W-:Y:S05]  /*be80*/  BSYNC B1 ;  /* 0x0000000000017941 */ /* 0x000fea0003800000 */
.L_x_277:
        /* <DEDUP_REMOVED lines=13> */
.L_x_280:
[----:B------:R-:W-:Y:S05]  /*bf60*/  BSYNC B1 ;  /* 0x0000000000017941 */ /* 0x000fea0003800000 */
.L_x_279:
        /* <DEDUP_REMOVED lines=13> */
.L_x_282:
[----:B------:R-:W-:Y:S05]  /*c040*/  BSYNC B1 ;  /* 0x0000000000017941 */ /* 0x000fea0003800000 */
.L_x_281:
        /* <DEDUP_REMOVED lines=13> */
.L_x_284:
[----:B------:R-:W-:Y:S05]  /*c120*/  BSYNC B1 ;  /* 0x0000000000017941 */ /* 0x000fea0003800000 */
.L_x_283:
        /* <DEDUP_REMOVED lines=13> */
.L_x_286:
[----:B------:R-:W-:Y:S05]  /*c200*/  BSYNC B1 ;  /* 0x0000000000017941 */ /* 0x000fea0003800000 */
.L_x_285:
        /* <DEDUP_REMOVED lines=13> */
.L_x_288:
[----:B------:R-:W-:Y:S05]  /*c2e0*/  BSYNC B1 ;  /* 0x0000000000017941 */ /* 0x000fea0003800000 */
.L_x_287:
[----:B------:R-:W-:Y:S05]  /*c2f0*/  @P1 BRA `(.L_x_289) ;  /* 0x0000002000a41947 */ /* 0x000fea0003800000 */
[----:B------:R-:W2:Y:S01]  /*c300*/  LDL.LU R2, [R1+0x6c] ;  /* 0x00006c0001027983 */ /* 0x000ea20000300800 */
[----:B-----5:R-:W-:-:S04]  /*c310*/  LOP3.LUT R0, R0, 0xff, RZ, 0xc0, !PT ;  /* 0x000000ff00007812 */ /* 0x020fc800078ec0ff */
[----:B------:R-:W-:-:S05]  /*c320*/  F2FP.F16.E5M2.UNPACK_B R0, R0 ;  /* 0x00000000ff00723e */ /* 0x000fca00020004ff */
[----:B------:R-:W-:-:S05]  /*c330*/  HADD2.F32 R0, -RZ, R0.H0_H0 ;  /* 0x20000000ff007230 */ /* 0x000fca0000004100 */
[----:B------:R-:W-:-:S04]  /*c340*/  FMUL R0, R0, UR21 ;  /* 0x0000001500007c20 */ /* 0x000fc80008400000 */
[----:B--2---:R-:W-:-:S05]  /*c350*/  FFMA R0, R2, UR20, R0 ;  /* 0x0000001402007c23 */ /* 0x004fca0008000000 */
[----:B0-----:R-:W-:-:S05]  /*c360*/  F2FP.SATFINITE.E5M2.F32.PACK_AB_MERGE_C R3, RZ, R0, RZ ;  /* 0x00000000ff03723e */ /* 0x001fca00048060ff */
[----:B------:R0:W-:Y:S01]  /*c370*/  STG.E.U8 desc[UR14][R30.64+0x79], R3 ;  /* 0x000079031e007986 */ /* 0x0001e2000c10110e */
[----:B------:R-:W-:Y:S05]  /*c380*/  BRA `(.L_x_289) ;  /* 0x0000002000807947 */ /* 0x000fea0003800000 */
.L_x_32:
[C---:B------:R-:W-:Y:S01]  /*c390*/  ISETP.GE.AND P3, PT, R42.reuse, 0x1, PT ;  /* 0x000000012a00780c */ /* 0x040fe20003f66270 */
[----:B------:R-:W-:Y:S01]  /*c3a0*/  FMUL R227, R227, UR20 ;  /* 0x00000014e3e37c20 */ /* 0x000fe20008400000 */
[----:B------:R-:W-:Y:S01]  /*c3b0*/  ISETP.GE.AND P2, PT, R42, 0x9, PT ;  /* 0x000000092a00780c */ /* 0x000fe20003f46270 */
[----:B------:R-:W-:Y:S01]  /*c3c0*/  FMUL R228, R228, UR20 ;  /* 0x00000014e4e47c20 */ /* 0x000fe20008400000 */
[----:B------:R-:W-:Y:S01]  /*c3d0*/  ISETP.LT.OR P0, PT, R41, 0x1, !P3 ;  /* 0x000000012900780c */ /* 0x000fe20005f01670 */
[----:B------:R-:W-:Y:S01]  /*c3e0*/  FMUL R225, R225, UR20 ;  /* 0x00000014e1e17c20 */ /* 0x000fe20008400000 */
[C---:B------:R-:W-:Y:S01]  /*c3f0*/  ISETP.LT.OR P1, PT, R41.reuse, 0x2, !P3 ;  /* 0x000000022900780c */ /* 0x040fe20005f21670 */
[----:B------:R-:W-:Y:S01]  /*c400*/  FMUL R226, R226, UR20 ;  /* 0x00000014e2e27c20 */ /* 0x000fe20008400000 */
[----:B------:R-:W-:Y:S02]  /*c410*/  ISETP.LT.OR P6, PT, R41, 0x2, !P2 ;  /* 0x000000022900780c */ /* 0x000fe400057c1670 */
[----:B------:R-:W-:-:S02]  /*c420*/  F2FP.SATFINITE.E5M2.F32.PACK_AB_MERGE_C R33, RZ, R228, RZ ;  /* 0x000000e4ff21723e */ /* 0x000fc400048060ff */
[----:B------:R-:W-:Y:S02]  /*c430*/  F2FP.SATFINITE.E5M2.F32.PACK_AB_MERGE_C R227, RZ, R227, RZ ;  /* 0x000000e3ffe3723e */ /* 0x000fe400048060ff */
[C---:B------:R-:W-:Y:S02]  /*c440*/  ISETP.LT.OR P5, PT, R41.reuse, 0x1, !P2 ;  /* 0x000000012900780c */ /* 0x040fe400057a1670 */
[----:B------:R-:W-:Y:S01]  /*c450*/  F2FP.SATFINITE.E5M2.F32.PACK_AB_MERGE_C R225, RZ, R225, RZ ;  /* 0x000000e1ffe1723e */ /* 0x000fe200048060ff */
[----:B------:R0:W-:Y:S01]  /*c460*/  @!P0 STG.E.U8 desc[UR14][R24.64], R33 ;  /* 0x0000002118008986 */ /* 0x0001e2000c10110e */
[C---:B------:R-:W-:Y:S01]  /*c470*/  ISETP.LT.OR P0, PT, R41.reuse, 0x9, !P3 ;  /* 0x000000092900780c */ /* 0x040fe20005f01670 */
[----:B------:R-:W-:Y:S01]  /*c480*/  FMUL R224, R224, UR20 ;  /* 0x00000014e0e07c20 */ /* 0x000fe20008400000 */
[----:B------:R-:W-:Y:S01]  /*c490*/  F2FP.SATFINITE.E5M2.F32.PACK_AB_MERGE_C R35, RZ, R226, RZ ;  /* 0x000000e2ff23723e */ /* 0x000fe200048060ff */
[----:B------:R-:W-:Y:S01]  /*c4a0*/  @!P1 STG.E.U8 desc[UR14][R24.64+0x1], R227 ;  /* 0x000001e318009986 */ /* 0x000fe2000c10110e */
[----:B------:R-:W-:-:S03]  /*c4b0*/  ISETP.LT.OR P1, PT, R41, 0xa, !P3 ;  /* 0x0000000a2900780c */ /* 0x000fc60005f21670 */
[----:B------:R-:W-:Y:S01]  /*c4c0*/  @!P6 STG.E.U8 desc[UR14][R26.64+0x1], R225 ;  /* 0x000001e11a00e986 */ /* 0x000fe2000c10110e */
[----:B------:R-:W-:Y:S01]  /*c4d0*/  ISETP.LT.OR P6, PT, R41, 0xa, !P2 ;  /* 0x0000000a2900780c */ /* 0x000fe200057c1670 */
[----:B------:R-:W-:Y:S01]  /*c4e0*/  FMUL R223, R223, UR20 ;  /* 0x00000014dfdf7c20 */ /* 0x000fe20008400000 */
[----:B------:R-:W-:Y:S01]  /*c4f0*/  FMUL R221, R221, UR20 ;  /* 0x00000014dddd7c20 */ /* 0x000fe20008400000 */
[----:B------:R1:W-:Y:S01]  /*c500*/  @!P5 STG.E.U8 desc[UR14][R26.64], R35 ;  /* 0x000000231a00d986 */ /* 0x0003e2000c10110e */
[----:B0-----:R-:W-:Y:S02]  /*c510*/  F2FP.SATFINITE.E5M2.F32.PACK_AB_MERGE_C R33, RZ, R224, RZ ;  /* 0x000000e0ff21723e */ /* 0x001fe400048060ff */
[----:B------:R-:W-:Y:S01]  /*c520*/  F2FP.SATFINITE.E5M2.F32.PACK_AB_MERGE_C R223, RZ, R223, RZ ;  /* 0x000000dfffdf723e */ /* 0x000fe200048060ff */
[----:B------:R-:W-:Y:S01]  /*c530*/  FMUL R222, R222, UR20 ;  /* 0x00000014dede7c20 */ /* 0x000fe20008400000 */
[C---:B------:R-:W-:Y:S01]  /*c540*/  ISETP.LT.OR P5, PT, R41.reuse, 0x9, !P2 ;  /* 0x000000092900780c */ /* 0x040fe200057a1670 */
[----:B------:R-:W-:Y:S01]  /*c550*/  FMUL R220, R220, UR20 ;  /* 0x00000014dcdc7c20 */ /* 0x000fe20008400000 */
[----:B------:R-:W-:Y:S01]  /*c560*/  F2FP.SATFINITE.E5M2.F32.PACK_AB_MERGE_C R221, RZ, R221, RZ ;  /* 0x000000ddffdd723e */ /* 0x000fe200048060ff */
[----:B------:R0:W-:Y:S01]  /*c570*/  @!P0 STG.E.U8 desc[UR14][R24.64+0x8], R33 ;  /* 0x0000082118008986 */ /* 0x0001e2000c10110e */
[----:B------:R-:W-:-:S03]  /*c580*/  ISETP.LT.OR P0, PT, R41, 0x11, !P3 ;  /* 0x000000112900780c */ /* 0x000fc60005f01670 */
[----:B------:R-:W-:Y:S01]  /*c590*/  @!P1 STG.E.U8 desc[UR14][R24.64+0x9], R223 ;  /* 0x000009df18009986 */ /* 0x000fe2000c10110e */
[----:B------:R-:W-:-:S03]  /*c5a0*/  ISETP.LT.OR P1, PT, R41, 0x12, !P3 ;  /* 0x000000122900780c */ /* 0x000fc60005f21670 */
[----:B------:R-:W-:Y:S01]  /*c5b0*/  @!P6 STG.E.U8 desc[UR14][R26.64+0x9], R221 ;  /* 0x000009dd1a00e986 */ /* 0x000fe2000c10110e */
[----:B------:R-:W-:Y:S01]  /*c5c0*/  ISETP.LT.OR P6, PT, R41, 0x12, !P2 ;  /* 0x000000122900780c */ /* 0x000fe200057c1670 */
[----:B------:R-:W-:Y:S01]  /*c5d0*/  FMUL R219, R219, UR20 ;  /* 0x00000014dbdb7c20 */ /* 0x000fe20008400000 */
[----:B-1----:R-:W-:Y:S01]  /*c5e0*/  F2FP.SATFINITE.E5M2.F32.PACK_AB_MERGE_C R35, RZ, R222, RZ ;  /* 0x000000deff23723e */ /* 0x002fe200048060ff */
[----:B------:R-:W-:Y:S01]  /*c5f0*/  FMUL R217, R217, UR20 ;  /* 0x00000014d9d97c20 */ /* 0x000fe20008400000 */
[----:B0-----:R-:W-:Y:S01]  /*c600*/  F2FP.SATFINITE.E5M2.F32.PACK_AB_MERGE_C R33, RZ, R220, RZ ;  /* 0x000000dcff21723e */ /* 0x001fe200048060ff */
[----:B------:R-:W2:Y:S01]  /*c610*/  LDL.LU R226, [R1+0x8] ;  /* 0x0000080001e27983 */ /* 0x000ea20000300800 */
[----:B------:R-:W-:Y:S02]  /*c620*/  F2FP.SATFINITE.E5M2.F32.PACK_AB_MERGE_C R219, RZ, R219, RZ ;  /* 0x000000dbffdb723e */ /* 0x000fe400048060ff */
[----:B------:R-:W-:Y:S01]  /*c630*/  F2FP.SATFINITE.E5M2.F32.PACK_AB_MERGE_C R217, RZ, R217, RZ ;  /* 0x000000d9ffd9723e */ /* 0x000fe200048060ff */
[----:B------:R0:W-:Y:S01]  /*c640*/  @!P5 STG.E.U8 desc[UR14][R26.64+0x8], R35 ;  /* 0x000008231a00d986 */ /* 0x0001e2000c10110e */
[----:B------:R-:W-:Y:S01]  /*c650*/  ISETP.LT.OR P5, PT, R41, 0x11, !P2 ;  /* 0x000000112900780c */ /* 0x000fe200057a1670 */
[----:B------:R-:W-:-:S02]  /*c660*/  FMUL R218, R218, UR20 ;  /* 0x00000014dada7c20 */ /* 0x000fc40008400000 */
[----:B------:R-:W3:Y:S04]  /*c670*/  LDL.LU R227, [R1+0x4] ;  /* 0x0000040001e37983 */ /* 0x000ee80000300800 */
[----:B------:R-:W4:Y:S04]  /*c680*/  LDL.LU R225, [R1] ;  /* 0x0000000001e17983 */ /* 0x000f280000300800 */
[----:B------:R1:W-:Y:S01]  /*c690*/  @!P0 STG.E.U8 desc[UR14][R24.64+0x10], R33 ;  /* 0x0000102118008986 */ /* 0x0003e2000c10110e */
[----:B------:R-:W-:-:S03]  /*c6a0*/  ISETP.LT.OR P0, PT, R41, 0x19, !P3 ;  /* 0x000000192900780c */ /* 0x000fc60005f01670 */
[----:B------:R-:W-:Y:S01]  /*c6b0*/  @!P1 STG.E.U8 desc[UR14][R24.64+0x11], R219 ;  /* 0x000011db18009986 */ /* 0x000fe2000c10110e */
[----:B------:R-:W-:-:S03]  /*c6c0*/  ISETP.LT.OR P1, PT, R41, 0x1a, !P3 ;  /* 0x0000001a2900780c */ /* 0x000fc60005f21670 */
[----:B------:R-:W-:Y:S01]  /*c6d0*/  @!P6 STG.E.U8 desc[UR14][R26.64+0x11], R217 ;  /* 0x000011d91a00e986 */ /* 0x000fe2000c10110e */
[----:B------:R-:W-:Y:S01]  /*c6e0*/  ISETP.LT.OR P6, PT, R41, 0x1a, !P2 ;  /* 0x0000001a2900780c */ /* 0x000fe200057c1670 */
[----:B------:R-:W-:Y:S01]  /*c6f0*/  FMUL R216, R216, UR20 ;  /* 0x00000014d8d87c20 */ /* 0x000fe20008400000 */
[----:B0-----:R-:W-:Y:S01]  /*c700*/  F2FP.SATFINITE.E5M2.F32.PACK_AB_MERGE_C R35, RZ, R218, RZ ;  /* 0x000000daff23723e */ /* 0x001fe200048060ff */
[----:B------:R-:W-:Y:S01]  /*c710*/  FMUL R215, R215, UR20 ;  /* 0x00000014d7d77c20 */ /* 0x000fe20008400000 */
[----:B------:R-:W-:Y:S01]  /*c720*/  FMUL R213, R213, UR20 ;  /* 0x00000014d5d57c20 */ /* 0x000fe20008400000 */
[----:B------:R-:W-:Y:S01]  /*c730*/  FMUL R214, R214, UR20 ;  /* 0x00000014d6d67c20 */ /* 0x000fe20008400000 */
[----:B-1----:R-:W-:Y:S01]  /*c740*/  F2FP.SATFINITE.E5M2.F32.PACK_AB_MERGE_C R33, RZ, R216, RZ ;  /* 0x000000d8ff21723e */ /* 0x002fe200048060ff */
[----:B------:R0:W-:Y:S01]  /*c750*/  @!P5 STG.E.U8 desc[UR14][R26.64+0x10], R35 ;  /* 0x000010231a00d986 */ /* 0x0001e2000c10110e */
[----:B------:R-:W-:Y:S02]  /*c760*/  F2FP.SATFINITE.E5M2.F32.PACK_AB_MERGE_C R215, RZ, R215, RZ ;  /* 0x000000d7ffd7723e */ /* 0x000fe400048060ff */
        /* <DEDUP_REMOVED lines=12> */
[----:B-1----:R-:W-:Y:S01]  /*c830*/  F2FP.SATFINITE.E5M2.F32.PACK_AB_MERGE_C R33, RZ, R212, RZ ;  /* 0x000000d4ff21723e */ /* 0x002fe200048060ff */
[----:B------:R-:W-:Y:S01]  /*c840*/  FMUL R210, R210, UR20 ;  /* 0x00000014d2d27c20 */ /* 0x000fe20008400000 */
[----:B------:R-:W-:Y:S01]  /*c850*/  F2FP.SATFINITE.E5M2.F32.PACK_AB_MERGE_C R211, RZ, R211, RZ ;  /* 0x000000d3ffd3723e */ /* 0x000fe200048060ff */
[----:B------:R0:W-:Y:S01]  /*c860*/  @!P5 STG.E.U8 desc[UR14][R26.64+0x18], R35 ;  /* 0x000018231a00d986 */ /* 0x0001e2000c10110e */
[C---:B------:R-:W-:Y:S02]  /*c870*/  ISETP.LT.OR P5, PT, R41.reuse, 0x21, !P2 ;  /* 0x000000212900780c */ /* 0x040fe400057a1670 */
        /* <DEDUP_REMOVED lines=111> */
[----:B------:R-:W-:Y:S01]  /*cf70*/  ISETP.LT.OR P5, PT, R41, 0x59, !P2 ;  /* 0x000000592900780c */ /* 0x000fe200057a1670 */
[----:B------:R-:W-:Y:S01]  /*cf80*/  FMUL R179, R179, UR20 ;  /* 0x00000014b3b37c20 */ /* 0x000fe20008400000 */
[----:B------:R-:W-:Y:S01]  /*cf90*/  F2FP.SATFINITE.E5M2.F32.PACK_AB_MERGE_C R181, RZ, R181, RZ ;  /* 0x000000b5ffb5723e */ /* 0x000fe200048060ff */
[----:B------:R1:W-:Y:S04]  /*cfa0*/  @!P0 STG.E.U8 desc[UR14][R24.64+0x58], R33 ;  /* 0x0000582118008986 */ /* 0x0003e8000c10110e */
[----:B------:R-:W-:Y:S04]  /*cfb0*/  @!P1 STG.E.U8 desc[UR14][R24.64+0x59], R183 ;  /* 0x000059b718009986 */ /* 0x000fe8000c10110e */
[----:B------:R-:W-:Y:S01]  /*cfc0*/  @!P6 STG.E.U8 desc[UR14][R26.64+0x59], R181 ;  /* 0x000059b51a00e986 */ /* 0x000fe2000c10110e */
[----:B------:R-:W-:-:S02]  /*cfd0*/  ISETP.LT.OR P6, PT, R41, 0x62, !P3 ;  /* 0x000000622900780c */ /* 0x000fc40005fc1670 */
[----:B0-----:R-:W-:Y:S01]  /*cfe0*/  F2FP.SATFINITE.E5M2.F32.PACK_AB_MERGE_C R35, RZ, R182, RZ ;  /* 0x000000b6ff23723e */ /* 0x001fe200048060ff */
[----:B------:R-:W-:Y:S01]  /*cff0*/  FMUL R180, R180, UR20 ;  /* 0x00000014b4b47c20 */ /* 0x000fe20008400000 */
[----:B------:R-:W-:Y:S01]  /*d000*/  F2FP.SATFINITE.E5M2.F32.PACK_AB_MERGE_C R179, RZ, R179, RZ ;  /* 0x000000b3ffb3723e */ /* 0x000fe200048060ff */
[----:B------:R-:W-:Y:S01]  /*d010*/  FMUL R178, R178, UR20 ;  /* 0x00000014b2b27c20 */ /* 0x000fe20008400000 */
[----:B------:R-:W-:Y:S01]  /*d020*/  FMUL R177, R177, UR20 ;  /* 0x00000014b1b17c20 */ /* 0x000fe20008400000 */
[----:B------:R0:W-:Y:S01]  /*d030*/  @!P5 STG.E.U8 desc[UR14][R26.64+0x58], R35 ;  /* 0x000058231a00d986 */ /* 0x0001e2000c10110e */
[C---:B------:R-:W-:Y:S02]  /*d040*/  ISETP.LT.OR P5, PT, R41.reuse, 0x61, !P3 ;  /* 0x000000612900780c */ /* 0x040fe40005fa1670 */
[C---:B------:R-:W-:Y:S01]  /*d050*/  ISETP.LT.OR P0, PT, R41.reuse, 0x61, !P2 ;  /* 0x000000612900780c */ /* 0x040fe20005701670 */
[----:B------:R-:W-:Y:S01]  /*d060*/  FMUL R176, R176, UR20 ;  /* 0x00000014b0b07c20 */ /* 0x000fe20008400000 */
[C---:B------:R-:W-:Y:S01]  /*d070*/  ISETP.LT.OR P1, PT, R41.reuse, 0x62, !P2 ;  /* 0x000000622900780c */ /* 0x040fe20005721670 */
[----:B------:R-:W-:Y:S01]  /*d080*/  @!P6 STG.E.U8 desc[UR14][R24.64+0x61], R179 ;  /* 0x000061b31800e986 */ /* 0x000fe2000c10110e */
[----:B------:R-:W-:-:S02]  /*d090*/  ISETP.LT.OR P6, PT, R41, 0x69, !P3 ;  /* 0x000000692900780c */ /* 0x000fc40005fc1670 */
[----:B-1----:R-:W-:Y:S01]  /*d0a0*/  F2FP.SATFINITE.E5M2.F32.PACK_AB_MERGE_C R33, RZ, R180, RZ ;  /* 0x000000b4ff21723e */ /* 0x002fe200048060ff */
[----:B------:R-:W-:Y:S01]  /*d0b0*/  FMUL R175, R175, UR20 ;  /* 0x00000014afaf7c20 */ /* 0x000fe20008400000 */
[----:B------:R-:W-:Y:S01]  /*d0c0*/  F2FP.SATFINITE.E5M2.F32.PACK_AB_MERGE_C R177, RZ, R177, RZ ;  /* 0x000000b1ffb1723e */ /* 0x000fe200048060ff */
[----:B------:R-:W-:Y:S01]  /*d0d0*/  FMUL R174, R174, UR20 ;  /* 0x00000014aeae7c20 */ /* 0x000fe20008400000 */
[----:B0-----:R-:W-:Y:S01]  /*d0e0*/  F2FP.SATFINITE.E5M2.F32.PACK_AB_MERGE_C R35, RZ, R178, RZ ;  /* 0x000000b2ff23723e */ /* 0x001fe200048060ff */
[----:B------:R0:W-:Y:S01]  /*d0f0*/  @!P5 STG.E.U8 desc[UR14][R24.64+0x60], R33 ;  /* 0x000060211800d986 */ /* 0x0001e2000c10110e */
[----:B------:R-:W-:-:S03]  /*d100*/  F2FP.SATFINITE.E5M2.F32.PACK_AB_MERGE_C R37, RZ, R176, RZ ;  /* 0x000000b0ff25723e */ /* 0x000fc600048060ff */
[----:B------:R1:W-:Y:S01]  /*d110*/  @!P0 STG.E.U8 desc[UR14][R26.64+0x60], R35 ;  /* 0x000060231a008986 */ /* 0x0003e2000c10110e */
[----:B------:R-:W-:-:S03]  /*d120*/  ISETP.LT.OR P0, PT, R41, 0x6a, !P3 ;  /* 0x0000006a2900780c */ /* 0x000fc60005f01670 */
[----:B------:R-:W-:Y:S01]  /*d130*/  @!P1 STG.E.U8 desc[UR14][R26.64+0x61], R177 ;  /* 0x000061b11a009986 */ /* 0x000fe2000c10110e */
[C---:B------:R-:W-:Y:S02]  /*d140*/  ISETP.LT.OR P1, PT, R41.reuse, 0x69, !P2 ;  /* 0x000000692900780c */ /* 0x040fe40005721670 */
[C---:B------:R-:W-:Y:S01]  /*d150*/  ISETP.LT.OR P5, PT, R41.reuse, 0x6a, !P2 ;  /* 0x0000006a2900780c */ /* 0x040fe200057a1670 */
[----:B------:R-:W-:Y:S01]  /*d160*/  @!P6 STG.E.U8 desc[UR14][R24.64+0x68], R37 ;  /* 0x000068251800e986 */ /* 0x000fe2000c10110e */
[----:B------:R-:W-:Y:S01]  /*d170*/  ISETP.LT.OR P6, PT, R41, 0x71, !P3 ;  /* 0x000000712900780c */ /* 0x000fe20005fc1670 */
[----:B------:R-:W-:Y:S01]  /*d180*/  FMUL R173, R173, UR20 ;  /* 0x00000014adad7c20 */ /* 0x000fe20008400000 */
[----:B------:R-:W-:Y:S01]  /*d190*/  F2FP.SATFINITE.E5M2.F32.PACK_AB_MERGE_C R175, RZ, R175, RZ ;  /* 0x000000afffaf723e */ /* 0x000fe200048060ff */
[----:B------:R-:W-:Y:S01]  /*d1a0*/  FMUL R172, R172, UR20 ;  /* 0x00000014acac7c20 */ /* 0x000fe20008400000 */
[----:B0-----:R-:W-:Y:S01]  /*d1b0*/  F2FP.SATFINITE.E5M2.F32.PACK_AB_MERGE_C R33, RZ, R174, RZ ;  /* 0x000000aeff21723e */ /* 0x001fe200048060ff */
[----:B------:R-:W-:Y:S01]  /*d1c0*/  FMUL R171, R171, UR20 ;  /* 0x00000014abab7c20 */ /* 0x000fe20008400000 */
[----:B------:R-:W-:Y:S01]  /*d1d0*/  F2FP.SATFINITE.E5M2.F32.PACK_AB_MERGE_C R173, RZ, R173, RZ ;  /* 0x000000adffad723e */ /* 0x000fe200048060ff */
[----:B------:R-:W-:Y:S01]  /*d1e0*/  @!P0 STG.E.U8 desc[UR14][R24.64+0x69], R175 ;  /* 0x000069af18008986 */ /* 0x000fe2000c10110e */
[----:B-1----:R-:W-:-:S02]  /*d1f0*/  F2FP.SATFINITE.E5M2.F32.PACK_AB_MERGE_C R35, RZ, R172, RZ ;  /* 0x000000acff23723e */ /* 0x002fc400048060ff */
[C---:B------:R-:W-:Y:S01]  /*d200*/  ISETP.LT.OR P0, PT, R41.reuse, 0x72, !P3 ;  /* 0x000000722900780c */ /* 0x040fe20005f01670 */
[----:B------:R0:W-:Y:S01]  /*d210*/  @!P1 STG.E.U8 desc[UR14][R26.64+0x68], R33 ;  /* 0x000068211a009986 */ /* 0x0001e2000c10110e */
[C---:B------:R-:W-:Y:S01]  /*d220*/  ISETP.LT.OR P1, PT, R41.reuse, 0x71, !P2 ;  /* 0x000000712900780c */ /* 0x040fe20005721670 */
[----:B------:R-:W-:Y:S02]  /*d230*/  FMUL R170, R170, UR20 ;  /* 0x00000014aaaa7c20 */ /* 0x000fe40008400000 */
[----:B------:R-:W-:Y:S01]  /*d240*/  @!P5 STG.E.U8 desc[UR14][R26.64+0x69], R173 ;  /* 0x000069ad1a00d986 */ /* 0x000fe2000c10110e */
[----:B------:R-:W-:Y:S01]  /*d250*/  ISETP.LT.OR P5, PT, R41, 0x72, !P2 ;  /* 0x000000722900780c */ /* 0x000fe200057a1670 */
[----:B------:R-:W-:Y:S02]  /*d260*/  FMUL R169, R169, UR20 ;  /* 0x00000014a9a97c20 */ /* 0x000fe40008400000 */
[----:B------:R1:W-:Y:S01]  /*d270*/  @!P6 STG.E.U8 desc[UR14][R24.64+0x70], R35 ;  /* 0x000070231800e986 */ /* 0x0003e2000c10110e */
[----:B------:R-:W-:-:S02]  /*d280*/  ISETP.LT.OR P6, PT, R41, 0x79, !P3 ;  /* 0x000000792900780c */ /* 0x000fc40005fc1670 */
        /* <DEDUP_REMOVED lines=8> */
[----:B------:R-:W-:Y:S02]  /*d310*/  F2FP.SATFINITE.E5M2.F32.PACK_AB_MERGE_C R167, RZ, R167, RZ ;  /* 0x000000a7ffa7723e */ /* 0x000fe400048060ff */
[----:B-1----:R-:W-:Y:S01]  /*d320*/  F2FP.SATFINITE.E5M2.F32.PACK_AB_MERGE_C R35, RZ, R168, RZ ;  /* 0x000000a8ff23723e */ /* 0x002fe200048060ff */
[----:B------:R-:W-:Y:S01]  /*d330*/  @!P1 STG.E.U8 desc[UR14][R26.64+0x70], R33 ;  /* 0x000070211a009986 */ /* 0x000fe2000c10110e */
[----:B------:R-:W-:-:S03]  /*d340*/  ISETP.GE.AND P1, PT, R42, 0x81, PT ;  /* 0x000000812a00780c */ /* 0x000fc60003f26270 */
[----:B------:R-:W-:Y:S01]  /*d350*/  @!P5 STG.E.U8 desc[UR14][R26.64+0x71], R169 ;  /* 0x000071a91a00d986 */ /* 0x000fe2000c10110e */
[C---:B------:R-:W-:Y:S02]  /*d360*/  ISETP.LT.OR P5, PT, R41.reuse, 0x79, !P2 ;  /* 0x000000792900780c */ /* 0x040fe400057a1670 */
[C---:B------:R-:W-:Y:S01]  /*d370*/  ISETP.LT.OR P2, PT, R41.reuse, 0x7a, !P2 ;  /* 0x0000007a2900780c */ /* 0x040fe20005741670 */
[----:B------:R-:W-:Y:S01]  /*d380*/  @!P6 STG.E.U8 desc[UR14][R24.64+0x78], R35 ;  /* 0x000078231800e986 */ /* 0x000fe2000c10110e */
[----:B------:R-:W-:Y:S01]  /*d390*/  ISETP.LT.OR P6, PT, R41, 0x1, !P1 ;  /* 0x000000012900780c */ /* 0x000fe20004fc1670 */
[----:B------:R-:W-:Y:S02]  /*d3a0*/  FMUL R165, R165, UR20 ;  /* 0x00000014a5a57c20 */ /* 0x000fe40008400000 */
[----:B------:R0:W-:Y:S01]  /*d3b0*/  @!P3 STG.E.U8 desc[UR14][R24.64+0x79], R167 ;  /* 0x000079a71800b986 */ /* 0x0001e2000c10110e */
[----:B------:R-:W-:Y:S01]  /*d3c0*/  ISETP.LT.OR P3, PT, R41, 0x2, !P1 ;  /* 0x000000022900780c */ /* 0x000fe20004f61670 */
[----:B------:R-:W-:Y:S01]  /*d3d0*/  FMUL R164, R164, UR20 ;  /* 0x00000014a4a47c20 */ /* 0x000fe20008400000 */
[----:B------:R-:W-:Y:S01]  /*d3e0*/  FMUL R163, R163, UR20 ;  /* 0x00000014a3a37c20 */ /* 0x000fe20008400000 */
[----:B------:R-:W-:Y:S01]  /*d3f0*/  F2FP.SATFINITE.E5M2.F32.PACK_AB_MERGE_C R37, RZ, R166, RZ ;  /* 0x000000a6ff25723e */ /* 0x000fe200048060ff */
[----:B------:R-:W-:Y:S01]  /*d400*/  FMUL R162, R162, UR20 ;  /* 0x00000014a2a27c20 */ /* 0x000fe20008400000 */
[----:B------:R-:W-:Y:S01]  /*d410*/  F2FP.SATFINITE.E5M2.F32.PACK_AB_MERGE_C R165, RZ, R165, RZ ;  /* 0x000000a5ffa5723e */ /* 0x000fe200048060ff */
[----:B------:R-:W-:Y:S01]  /*d420*/  FMUL R161, R161, UR20 ;  /* 0x00000014a1a17c20 */ /* 0x000fe20008400000 */
[----:B------:R-:W-:Y:S01]  /*d430*/  F2FP.SATFINITE.E5M2.F32.PACK_AB_MERGE_C R163, RZ, R163, RZ ;  /* 0x000000a3ffa3723e */ /* 0x000fe200048060ff */
[----:B------:R-:W-:Y:S01]  /*d440*/  FMUL R160, R160, UR20 ;  /* 0x00000014a0a07c20 */ /* 0x000fe20008400000 */
[----:B------:R-:W-:Y:S01]  /*d450*/  ISETP.GE.AND P0, PT, R42, 0x89, PT ;  /* 0x000000892a00780c */ /* 0x000fe20003f06270 */
[----:B------:R-:W-:Y:S01]  /*d460*/  FMUL R159, R159, UR20 ;  /* 0x000000149f9f7c20 */ /* 0x000fe20008400000 */
[----:B0-----:R-:W-:Y:S01]  /*d470*/  F2FP.SATFINITE.E5M2.F32.PACK_AB_MERGE_C R25, RZ, R164, RZ ;  /* 0x000000a4ff19723e */ /* 0x001fe200048060ff */
[----:B------:R-:W-:Y:S01]  /*d480*/  @!P5 STG.E.U8 desc[UR14][R26.64+0x78], R37 ;  /* 0x000078251a00d986 */ /* 0x000fe2000c10110e */
[----:B------:R-:W-:-:S03]  /*d490*/  ISETP.LT.OR P5, PT, R41, 0x1, !P0 ;  /* 0x000000012900780c */ /* 0x000fc600047a1670 */
[----:B------:R-:W-:Y:S04]  /*d4a0*/  @!P2 STG.E.U8 desc[UR14][R26.64+0x79], R165 ;  /* 0x000079a51a00a986 */ /* 0x000fe8000c10110e */
[----:B------:R0:W-:Y:S01]  /*d4b0*/  @!P6 STG.E.U8 desc[UR14][R28.64], R25 ;  /* 0x000000191c00e986 */ /* 0x0001e2000c10110e */
[----:B------:R-:W-:-:S03]  /*d4c0*/  ISETP.LT.OR P6, PT, R41, 0x2, !P0 ;  /* 0x000000022900780c */ /* 0x000fc600047c1670 */
[----:B------:R-:W-:Y:S01]  /*d4d0*/  @!P3 STG.E.U8 desc[UR14][R28.64+0x1], R163 ;  /* 0x000001a31c00b986 */ /* 0x000fe2000c10110e */
[C---:B------:R-:W-:Y:S02]  /*d4e0*/  ISETP.LT.OR P3, PT, R41.reuse, 0x9, !P1 ;  /* 0x000000092900780c */ /* 0x040fe40004f61670 */
[----:B------:R-:W-:Y:S01]  /*d4f0*/  ISETP.LT.OR P2, PT, R41, 0xa, !P1 ;  /* 0x0000000a2900780c */ /* 0x000fe20004f41670 */
[----:B------:R-:W-:Y:S01]  /*d500*/  FMUL R158, R158, UR20 ;  /* 0x000000149e9e7c20 */ /* 0x000fe20008400000 */
[----:B------:R-:W-:Y:S01]  /*d510*/  F2FP.SATFINITE.E5M2.F32.PACK_AB_MERGE_C R33, RZ, R162, RZ ;  /* 0x000000a2ff21723e */ /* 0x000fe200048060ff */
[----:B------:R-:W-:Y:S01]  /*d520*/  FMUL R157, R157, UR20 ;  /* 0x000000149d9d7c20 */ /* 0x000fe20008400000 */
[----:B------:R-:W-:Y:S01]  /*d530*/  F2FP.SATFINITE.E5M2.F32.PACK_AB_MERGE_C R161, RZ, R161, RZ ;  /* 0x000000a1ffa1723e */ /* 0x000fe200048060ff */
[----:B------:R-:W-:Y:S01]  /*d540*/  FMUL R156, R156, UR20 ;  /* 0x000000149c9c7c20 */ /* 0x000fe20008400000 */
[----:B0-----:R-:W-:Y:S01]  /*d550*/  F2FP.SATFINITE.E5M2.F32.PACK_AB_MERGE_C R25, RZ, R160, RZ ;  /* 0x000000a0ff19723e */ /* 0x001fe200048060ff */
[----:B------:R-:W-:Y:S01]  /*d560*/  @!P5 STG.E.U8 desc[UR14][R30.64], R33 ;  /* 0x000000211e00d986 */ /* 0x000fe2000c10110e */
[----:B------:R-:W-:-:S02]  /*d570*/  F2FP.SATFINITE.E5M2.F32.PACK_AB_MERGE_C R159, RZ, R159, RZ ;  /* 0x0000009fff9f723e */ /* 0x000fc400048060ff */
[C---:B------:R-:W-:Y:S01]  /*d580*/  ISETP.LT.OR P5, PT, R41.reuse, 0x9, !P0 ;  /* 0x000000092900780c */ /* 0x040fe200047a1670 */
[----:B------:R-:W-:Y:S01]  /*d590*/  @!P6 STG.E.U8 desc[UR14][R30.64+0x1], R161 ;  /* 0x000001a11e00e986 */ /* 0x000fe2000c10110e */
[----:B------:R-:W-:-:S03]  /*d5a0*/  ISETP.LT.OR P6, PT, R41, 0xa, !P0 ;  /* 0x0000000a2900780c */ /* 0x000fc600047c1670 */
[----:B------:R0:W-:Y:S01]  /*d5b0*/  @!P3 STG.E.U8 desc[UR14][R28.64+0x8], R25 ;  /* 0x000008191c00b986 */ /* 0x0001e2000c10110e */
[----:B------:R-:W-:-:S03]  /*d5c0*/  ISETP.LT.OR P3, PT, R41, 0x11, !P1 ;  /* 0x000000112900780c */ /* 0x000fc60004f61670 */
[----:B------:R-:W-:Y:S01]  /*d5d0*/  @!P2 STG.E.U8 desc[UR14][R28.64+0x9], R159 ;  /* 0x0000099f1c00a986 */ /* 0x000fe2000c10110e */
[----:B------:R-:W-:Y:S01]  /*d5e0*/  ISETP.LT.OR P2, PT, R41, 0x12, !P1 ;  /* 0x000000122900780c */ /* 0x000fe20004f41670 */
[----:B------:R-:W-:Y:S01]  /*d5f0*/  FMUL R155, R155, UR20 ;  /* 0x000000149b9b7c20 */ /* 0x000fe20008400000 */
[----:B------:R-:W-:Y:S01]  /*d600*/  F2FP.SATFINITE.E5M2.F32.PACK_AB_MERGE_C R27, RZ, R158, RZ ;  /* 0x0000009eff1b723e */ /* 0x000fe200048060ff */
[----:B------:R-:W-:Y:S01]  /*d610*/  FMUL R154, R154, UR20 ;  /* 0x000000149a9a7c20 */ /* 0x000fe20008400000 */
[----:B------:R-:W-:Y:S01]  /*d620*/  F2FP.SATFINITE.E5M2.F32.PACK_AB_MERGE_C R157, RZ, R157, RZ ;  /* 0x0000009dff9d723e */ /* 0x000fe200048060ff */
[----:B------:R-:W-:Y:S01]  /*d630*/  FMUL R153, R153, UR20 ;  /* 0x0000001499997c20 */ /* 0x000fe20008400000 */
        /* <DEDUP_REMOVED lines=25> */
[----:B------:R1:W-:Y:S01]  /*d7d0*/  @!P2 STG.E.U8 desc[UR14][R28.64+0x19], R23 ;  /* 0x000019171c00a986 */ /* 0x0003e2000c10110e */
        /* <DEDUP_REMOVED lines=11> */
[----:B------:R0:W-:Y:S01]  /*d890*/  @!P6 STG.E.U8 desc[UR14][R30.64+0x19], R21 ;  /* 0x000019151e00e986 */ /* 0x0001e2000c10110e */
[----:B------:R-:W-:-:S03]  /*d8a0*/  ISETP.LT.OR P6, PT, R41, 0x22, !P0 ;  /* 0x000000222900780c */ /* 0x000fc600047c1670 */
[----:B------:R-:W-:Y:S01]  /*d8b0*/  @!P3 STG.E.U8 desc[UR14][R28.64+0x20], R25 ;  /* 0x000020191c00b986 */ /* 0x000fe2000c10110e */
[----:B------:R-:W-:-:S03]  /*d8c0*/  ISETP.LT.OR P3, PT, R41, 0x29, !P1 ;  /* 0x000000292900780c */ /* 0x000fc60004f61670 */
[----:B------:R2:W-:Y:S01]  /*d8d0*/  @!P2 STG.E.U8 desc[UR14][R28.64+0x21], R19 ;  /* 0x000021131c00a986 */ /* 0x0005e2000c10110e */
[----:B------:R-:W-:Y:S01]  /*d8e0*/  ISETP.LT.OR P2, PT, R41, 0x2a, !P1 ;  /* 0x0000002a2900780c */ /* 0x000fe20004f41670 */
[----:B------:R-:W-:Y:S01]  /*d8f0*/  FMUL R15, R15, UR20 ;  /* 0x000000140f0f7c20 */ /* 0x000fe20008400000 */
[----:B-1----:R-:W-:Y:S01]  /*d900*/  F2FP.SATFINITE.E5M2.F32.PACK_AB_MERGE_C R23, RZ, R18, RZ ;  /* 0x00000012ff17723e */ /* 0x002fe200048060ff */
[----:B------:R-:W-:Y:S01]  /*d910*/  FMUL R14, R14, UR20 ;  /* 0x000000140e0e7c20 */ /* 0x000fe20008400000 */
[----:B------:R-:W-:Y:S01]  /*d920*/  F2FP.SATFINITE.E5M2.F32.PACK_AB_MERGE_C R17, RZ, R17, RZ ;  /* 0x00000011ff11723e */ /* 0x000fe200048060ff */
[----:B------:R-:W-:Y:S01]  /*d930*/  FMUL R13, R13, UR20 ;  /* 0x000000140d0d7c20 */ /* 0x000fe20008400000 */
[----:B0-----:R-:W-:Y:S01]  /*d940*/  F2FP.SATFINITE.E5M2.F32.PACK_AB_MERGE_C R21, RZ, R16, RZ ;  /* 0x00000010ff15723e */ /* 0x001fe200048060ff */
[----:B------:R-:W-:Y:S01]  /*d950*/  @!P5 STG.E.U8 desc[UR14][R30.64+0x20], R23 ;  /* 0x000020171e00d986 */ /* 0x000fe2000c10110e */
[----:B------:R-:W-:Y:S02]  /*d960*/  F2FP.SATFINITE.E5M2.F32.PACK_AB_MERGE_C R15, RZ, R15, RZ ;  /* 0x0000000fff0f723e */ /* 0x000fe400048060ff */
[C---:B------:R-:W-:Y:S01]  /*d970*/  ISETP.LT.OR P5, PT, R41.reuse, 0x29, !P0 ;  /* 0x000000292900780c */ /* 0x040fe200047a1670 */
[----:B------:R-:W-:Y:S01]  /*d980*/  @!P6 STG.E.U8 desc[UR14][R30.64+0x21], R17 ;  /* 0x000021111e00e986 */ /* 0x000fe2000c10110e */
[----:B------:R-:W-:-:S03]  /*d990*/  ISETP.LT.OR P6, PT, R41, 0x2a, !P0 ;  /* 0x0000002a2900780c */ /* 0x000fc600047c1670 */
[----:B------:R-:W-:Y:S01]  /*d9a0*/  @!P3 STG.E.U8 desc[UR14][R28.64+0x28], R21 ;  /* 0x000028151c00b986 */ /* 0x000fe2000c10110e */
[C---:B------:R-:W-:Y:S01]  /*d9b0*/  ISETP.LT.OR P3, PT, R41.reuse, 0x31, !P1 ;  /* 0x000000312900780c */ /* 0x040fe20004f61670 */
[----:B------:R-:W-:Y:S02]  /*d9c0*/  FMUL R12, R12, UR20 ;  /* 0x000000140c0c7c20 */ /* 0x000fe40008400000 */
[----:B------:R0:W-:Y:S01]  /*d9d0*/  @!P2 STG.E.U8 desc[UR14][R28.64+0x29], R15 ;  /* 0x0000290f1c00a986 */ /* 0x0001e2000c10110e */
[----:B------:R-:W-:Y:S01]  /*d9e0*/  ISETP.LT.OR P2, PT, R41, 0x32, !P1 ;  /* 0x000000322900780c */ /* 0x000fe20004f41670 */
[----:B------:R-:W-:Y:S01]  /*d9f0*/  FMUL R11, R11, UR20 ;  /* 0x000000140b0b7c20 */ /* 0x000fe20008400000 */
[----:B--2---:R-:W-:Y:S01]  /*da00*/  F2FP.SATFINITE.E5M2.F32.PACK_AB_MERGE_C R19, RZ, R14, RZ ;  /* 0x0000000eff13723e */ /* 0x004fe200048060ff */
[----:B------:R-:W2:Y:S01]  /*da10*/  LDL.LU R222, [R1+0x18] ;  /* 0x0000180001de7983 */ /* 0x000ea20000300800 */
[----:B------:R-:W-:Y:S02]  /*da20*/  F2FP.SATFINITE.E5M2.F32.PACK_AB_MERGE_C R13, RZ, R13, RZ ;  /* 0x0000000dff0d723e */ /* 0x000fe400048060ff */
[----:B------:R-:W-:Y:S01]  /*da30*/  F2FP.SATFINITE.E5M2.F32.PACK_AB_MERGE_C R11, RZ, R11, RZ ;  /* 0x0000000bff0b723e */ /* 0x000fe200048060ff */
[----:B------:R-:W-:Y:S01]  /*da40*/  @!P5 STG.E.U8 desc[UR14][R30.64+0x28], R19 ;  /* 0x000028131e00d986 */ /* 0x000fe2000c10110e */
[----:B0-----:R-:W-:-:S03]  /*da50*/  F2FP.SATFINITE.E5M2.F32.PACK_AB_MERGE_C R15, RZ, R12, RZ ;  /* 0x0000000cff0f723e */ /* 0x001fc600048060ff */
[----:B------:R0:W-:Y:S01]  /*da60*/  @!P6 STG.E.U8 desc[UR14][R30.64+0x29], R13 ;  /* 0x0000290d1e00e986 */ /* 0x0001e2000c10110e */
[C---:B------:R-:W-:Y:S02]  /*da70*/  ISETP.LT.OR P5, PT, R41.reuse, 0x31, !P0 ;  /* 0x000000312900780c */ /* 0x040fe400047a1670 */
[C---:B------:R-:W-:Y:S01]  /*da80*/  ISETP.LT.OR P6, PT, R41.reuse, 0x32, !P0 ;  /* 0x000000322900780c */ /* 0x040fe200047c1670 */
[----:B------:R-:W-:Y:S01]  /*da90*/  @!P3 STG.E.U8 desc[UR14][R28.64+0x30], R15 ;  /* 0x0000300f1c00b986 */ /* 0x000fe2000c10110e */
[----:B------:R-:W-:Y:S01]  /*daa0*/  ISETP.LT.OR P3, PT, R41, 0x39, !P1 ;  /* 0x000000392900780c */ /* 0x000fe20004f61670 */
[----:B------:R-:W-:Y:S01]  /*dab0*/  FMUL R10, R10, UR20 ;  /* 0x000000140a0a7c20 */ /* 0x000fe20008400000 */
[----:B------:R-:W-:Y:S01]  /*dac0*/  FMUL R9, R9, UR20 ;  /* 0x0000001409097c20 */ /* 0x000fe20008400000 */
[----:B------:R-:W2:Y:S01]  /*dad0*/  LDL.LU R223, [R1+0x14] ;  /* 0x0000140001df7983 */ /* 0x000ea20000300800 */
[----:B------:R-:W-:-:S03]  /*dae0*/  FMUL R8, R8, UR20 ;  /* 0x0000001408087c20 */ /* 0x000fc60008400000 */
[----:B------:R-:W2:Y:S01]  /*daf0*/  LDL.LU R221, [R1+0x10] ;  /* 0x0000100001dd7983 */ /* 0x000ea20000300800 */
[----:B------:R-:W-:-:S03]  /*db00*/  F2FP.SATFINITE.E5M2.F32.PACK_AB_MERGE_C R17, RZ, R10, RZ ;  /* 0x0000000aff11723e */ /* 0x000fc600048060ff */
[----:B------:R-:W2:Y:S01]  /*db10*/  LDL.LU R220, [R1+0xc] ;  /* 0x00000c0001dc7983 */ /* 0x000ea20000300800 */
[----:B------:R-:W-:Y:S01]  /*db20*/  F2FP.SATFINITE.E5M2.F32.PACK_AB_MERGE_C R9, RZ, R9, RZ ;  /* 0x00000009ff09723e */ /* 0x000fe200048060ff */
[----:B------:R-:W-:Y:S01]  /*db30*/  FMUL R7, R7, UR20 ;  /* 0x0000001407077c20 */ /* 0x000fe20008400000 */
[----:B0-----:R-:W-:Y:S01]  /*db40*/  F2FP.SATFINITE.E5M2.F32.PACK_AB_MERGE_C R13, RZ, R8, RZ ;  /* 0x00000008ff0d723e */ /* 0x001fe200048060ff */
[----:B------:R0:W-:Y:S01]  /*db50*/  @!P2 STG.E.U8 desc[UR14][R28.64+0x31], R11 ;  /* 0x0000310b1c00a986 */ /* 0x0001e2000c10110e */
[----:B------:R-:W-:Y:S01]  /*db60*/  ISETP.LT.OR P2, PT, R41, 0x3a, !P1 ;  /* 0x0000003a2900780c */ /* 0x000fe20004f41670 */
[----:B-----5:R-:W-:Y:S01]  /*db70*/  FMUL R2, R2, UR20 ;  /* 0x0000001402027c20 */ /* 0x020fe20008400000 */
[----:B------:R-:W-:Y:S01]  /*db80*/  F2FP.SATFINITE.E5M2.F32.PACK_AB_MERGE_C R7, RZ, R7, RZ ;  /* 0x00000007ff07723e */ /* 0x000fe200048060ff */
[----:B------:R-:W-:Y:S01]  /*db90*/  @!P5 STG.E.U8 desc[UR14][R30.64+0x30], R17 ;  /* 0x000030111e00d986 */ /* 0x000fe2000c10110e */
[----:B------:R-:W-:Y:S01]  /*dba0*/  FMUL R3, R3, UR20 ;  /* 0x0000001403037c20 */ /* 0x000fe20008400000 */
[----:B------:R-:W-:Y:S01]  /*dbb0*/  FMUL R4, R4, UR20 ;  /* 0x0000001404047c20 */ /* 0x000fe20008400000 */
[C---:B------:R-:W-:Y:S01]  /*dbc0*/  ISETP.LT.OR P5, PT, R41.reuse, 0x39, !P0 ;  /* 0x000000392900780c */ /* 0x040fe200047a1670 */
[----:B------:R1:W-:Y:S01]  /*dbd0*/  @!P6 STG.E.U8 desc[UR14][R30.64+0x31], R9 ;  /* 0x000031091e00e986 */ /* 0x0003e2000c10110e */
[----:B------:R-:W-:Y:S01]  /*dbe0*/  ISETP.LT.OR P6, PT, R41, 0x3a, !P0 ;  /* 0x0000003a2900780c */ /* 0x000fe200047c1670 */
[----:B------:R-:W-:Y:S01]  /*dbf0*/  FMUL R6, R6, UR20 ;  /* 0x0000001406067c20 */ /* 0x000fe20008400000 */
[----:B------:R-:W-:Y:S01]  /*dc00*/  FMUL R5, R5, UR20 ;  /* 0x0000001405057c20 */ /* 0x000fe20008400000 */
[----:B------:R3:W-:Y:S01]  /*dc10*/  @!P3 STG.E.U8 desc[UR14][R28.64+0x38], R13 ;  /* 0x0000380d1c00b986 */ /* 0x0007e2000c10110e */
[----:B------:R-:W-:Y:S01]  /*dc20*/  ISETP.LT.OR P3, PT, R41, 0x41, !P1 ;  /* 0x000000412900780c */ /* 0x000fe20004f61670 */
[----:B------:R-:W-:Y:S01]  /*dc30*/  FMUL R0, R0, UR20 ;  /* 0x0000001400007c20 */ /* 0x000fe20008400000 */
[----:B0-----:R-:W-:Y:S01]  /*dc40*/  F2FP.SATFINITE.E5M2.F32.PACK_AB_MERGE_C R11, RZ, R6, RZ ;  /* 0x00000006ff0b723e */ /* 0x001fe200048060ff */
[----:B------:R-:W2:Y:S01]  /*dc50*/  LDL.LU R224, [R1+0x1c] ;  /* 0x00001c0001e07983 */ /* 0x000ea20000300800 */
[----:B------:R-:W-:-:S03]  /*dc60*/  F2FP.SATFINITE.E5M2.F32.PACK_AB_MERGE_C R5, RZ, R5, RZ ;  /* 0x00000005ff05723e */ /* 0x000fc600048060ff */
[----:B------:R0:W-:Y:S01]  /*dc70*/  @!P2 STG.E.U8 desc[UR14][R28.64+0x39], R7 ;  /* 0x000039071c00a986 */ /* 0x0001e2000c10110e */
[----:B-1----:R-:W-:Y:S01]  /*dc80*/  F2FP.SATFINITE.E5M2.F32.PACK_AB_MERGE_C R9, RZ, R4, RZ ;  /* 0x00000004ff09723e */ /* 0x002fe200048060ff */
[----:B------:R-:W-:Y:S01]  /*dc90*/  FMUL R4, R226, UR20 ;  /* 0x00000014e2047c20 */ /* 0x000fe20008400000 */
[----:B------:R-:W-:Y:S01]  /*dca0*/  ISETP.LT.OR P2, PT, R41, 0x42, !P1 ;  /* 0x000000422900780c */ /* 0x000fe20004f41670 */
[----:B------:R-:W-:Y:S01]  /*dcb0*/  @!P5 STG.E.U8 desc[UR14][R30.64+0x38], R11 ;  /* 0x0000380b1e00d986 */ /* 0x000fe2000c10110e */
[----:B---3--:R-:W-:Y:S01]  /*dcc0*/  F2FP.SATFINITE.E5M2.F32.PACK_AB_MERGE_C R13, RZ, R2, RZ ;  /* 0x00000002ff0d723e */ /* 0x008fe200048060ff */
[----:B----4-:R-:W-:Y:S01]  /*dcd0*/  FMUL R2, R225, UR20 ;  /* 0x00000014e1027c20 */ /* 0x010fe20008400000 */
[----:B------:R-:W-:Y:S01]  /*dce0*/  ISETP.LT.OR P5, PT, R41, 0x41, !P0 ;  /* 0x000000412900780c */ /* 0x000fe200047a1670 */
[----:B------:R-:W3:Y:S01]  /*dcf0*/  LDL.LU R225, [R1+0x20] ;  /* 0x0000200001e17983 */ /* 0x000ee20000300800 */
[----:B0-----:R-:W-:Y:S01]  /*dd00*/  F2FP.SATFINITE.E5M2.F32.PACK_AB_MERGE_C R7, RZ, R3, RZ ;  /* 0x00000003ff07723e */ /* 0x001fe200048060ff */
[----:B------:R-:W-:-:S02]  /*dd10*/  FMUL R3, R227, UR20 ;  /* 0x00000014e3037c20 */ /* 0x000fc40008400000 */
[----:B------:R0:W-:Y:S01]  /*dd20*/  @!P6 STG.E.U8 desc[UR14][R30.64+0x39], R5 ;  /* 0x000039051e00e986 */ /* 0x0001e2000c10110e */
[----:B------:R-:W-:-:S03]  /*dd30*/  ISETP.LT.OR P6, PT, R41, 0x42, !P0 ;  /* 0x000000422900780c */ /* 0x000fc600047c1670 */
[----:B------:R-:W4:Y:S04]  /*dd40*/  LDL.LU R227, [R1+0x24] ;  /* 0x0000240001e37983 */ /* 0x000f280000300800 */
[----:B------:R-:W4:Y:S04]  /*dd50*/  LDL.LU R226, [R1+0x28] ;  /* 0x0000280001e27983 */ /* 0x000f280000300800 */
[----:B------:R-:W-:Y:S01]  /*dd60*/  @!P3 STG.E.U8 desc[UR14][R28.64+0x40], R9 ;  /* 0x000040091c00b986 */ /* 0x000fe2000c10110e */
[C---:B------:R-:W-:Y:S02]  /*dd70*/  ISETP.LT.OR P3, PT, R41.reuse, 0x49, !P1 ;  /* 0x000000492900780c */ /* 0x040fe40004f61670 */
[----:B0-----:R-:W-:Y:S01]  /*dd80*/  F2FP.SATFINITE.E5M2.F32.PACK_AB_MERGE_C R5, RZ, R0, RZ ;  /* 0x00000000ff05723e */ /* 0x001fe200048060ff */
[----:B------:R0:W-:Y:S01]  /*dd90*/  @!P2 STG.E.U8 desc[UR14][R28.64+0x41], R7 ;  /* 0x000041071c00a986 */ /* 0x0001e2000c10110e */
[----:B------:R-:W-:-:S03]  /*dda0*/  ISETP.LT.OR P2, PT, R41, 0x4a, !P1 ;  /* 0x0000004a2900780c */ /* 0x000fc60004f41670 */
[----:B------:R-:W-:Y:S01]  /*ddb0*/  @!P5 STG.E.U8 desc[UR14][R30.64+0x40], R13 ;  /* 0x0000400d1e00d986 */ /* 0x000fe2000c10110e */
[----:B------:R-:W-:-:S03]  /*ddc0*/  ISETP.LT.OR P5, PT, R41, 0x49, !P0 ;  /* 0x000000492900780c */ /* 0x000fc600047a1670 */
[----:B------:R1:W-:Y:S01]  /*ddd0*/  @!P6 STG.E.U8 desc[UR14][R30.64+0x41], R5 ;  /* 0x000041051e00e986 */ /* 0x0003e2000c10110e */
[----:B0-----:R-:W-:Y:S02]  /*dde0*/  F2FP.SATFINITE.E5M2.F32.PACK_AB_MERGE_C R7, RZ, R2, RZ ;  /* 0x00000002ff07723e */ /* 0x001fe400048060ff */
[----:B------:R-:W-:-:S03]  /*ddf0*/  ISETP.LT.OR P6, PT, R41, 0x4a, !P0 ;  /* 0x0000004a2900780c */ /* 0x000fc600047c1670 */
[----:B------:R0:W-:Y:S01]  /*de00*/  @!P3 STG.E.U8 desc[UR14][R28.64+0x48], R7 ;  /* 0x000048071c00b986 */ /* 0x0001e2000c10110e */
[----:B------:R-:W-:Y:S02]  /*de10*/  ISETP.LT.OR P3, PT, R41, 0x51, !P1 ;  /* 0x000000512900780c */ /* 0x000fe40004f61670 */
[----:B------:R-:W-:Y:S02]  /*de20*/  F2FP.SATFINITE.E5M2.F32.PACK_AB_MERGE_C R9, RZ, R3, RZ ;  /* 0x00000003ff09723e */ /* 0x000fe400048060ff */
[----:B------:R-:W-:-:S03]  /*de30*/  F2FP.SATFINITE.E5M2.F32.PACK_AB_MERGE_C R11, RZ, R4, RZ ;  /* 0x00000004ff0b723e */ /* 0x000fc600048060ff */
[----:B------:R0:W-:Y:S04]  /*de40*/  @!P2 STG.E.U8 desc[UR14][R28.64+0x49], R9 ;  /* 0x000049091c00a986 */ /* 0x0001e8000c10110e */
[----:B------:R-:W-:Y:S01]  /*de50*/  @!P5 STG.E.U8 desc[UR14][R30.64+0x48], R11 ;  /* 0x0000480b1e00d986 */ /* 0x000fe2000c10110e */
[----:B--2---:R-:W-:Y:S01]  /*de60*/  FMUL R2, R221, UR20 ;  /* 0x00000014dd027c20 */ /* 0x004fe20008400000 */
[----:B------:R-:W-:Y:S02]  /*de70*/  FMUL R0, R220, UR20 ;  /* 0x00000014dc007c20 */ /* 0x000fe40008400000 */
[----:B------:R-:W2:Y:S04]  /*de80*/  LDL.LU R220, [R1+0x2c] ;  /* 0x00002c0001dc7983 */ /* 0x000ea80000300800 */
[----:B------:R-:W2:Y:S01]  /*de90*/  LDL.LU R221, [R1+0x30] ;  /* 0x0000300001dd7983 */ /* 0x000ea20000300800 */
[----:B-1----:R-:W-:Y:S01]  /*dea0*/  F2FP.SATFINITE.E5M2.F32.PACK_AB_MERGE_C R5, RZ, R0, RZ ;  /* 0x00000000ff05723e */ /* 0x002fe200048060ff */
[----:B------:R-:W-:Y:S01]  /*deb0*/  FMUL R0, R222, UR20 ;  /* 0x00000014de007c20 */ /* 0x000fe20008400000 */
[----:B------:R-:W-:Y:S01]  /*dec0*/  FMUL R3, R223, UR20 ;  /* 0x00000014df037c20 */ /* 0x000fe20008400000 */
[----:B0-----:R-:W-:Y:S01]  /*ded0*/  F2FP.SATFINITE.E5M2.F32.PACK_AB_MERGE_C R7, RZ, R2, RZ ;  /* 0x00000002ff07723e */ /* 0x001fe200048060ff */
[----:B------:R-:W2:Y:S02]  /*dee0*/  LDL.LU R223, [R1+0x34] ;  /* 0x0000340001df7983 */ /* 0x000ea40000300800 */
[----:B------:R-:W-:-:S02]  /*def0*/  F2FP.SATFINITE.E5M2.F32.PACK_AB_MERGE_C R13, RZ, R0, RZ ;  /* 0x00000000ff0d723e */ /* 0x000fc400048060ff */
[----:B------:R-:W2:Y:S01]  /*df00*/  LDL.LU R222, [R1+0x38] ;  /* 0x0000380001de7983 */ /* 0x000ea20000300800 */
[----:B------:R-:W-:Y:S01]  /*df10*/  F2FP.SATFINITE.E5M2.F32.PACK_AB_MERGE_C R9, RZ, R3, RZ ;  /* 0x00000003ff09723e */ /* 0x000fe200048060ff */
[----:B------:R-:W-:Y:S02]  /*df20*/  FMUL R2, R224, UR20 ;  /* 0x00000014e0027c20 */ /* 0x000fe40008400000 */
[----:B------:R-:W2:Y:S04]  /*df30*/  LDL.LU R224, [R1+0x3c] ;  /* 0x00003c0001e07983 */ /* 0x000ea80000300800 */
[----:B------:R-:W-:Y:S01]  /*df40*/  @!P6 STG.E.U8 desc[UR14][R30.64+0x49], R5 ;  /* 0x000049051e00e986 */ /* 0x000fe2000c10110e */
[----:B---3--:R-:W-:-:S03]  /*df50*/  FMUL R0, R225, UR20 ;  /* 0x00000014e1007c20 */ /* 0x008fc60008400000 */
[----:B------:R0:W-:Y:S04]  /*df60*/  @!P3 STG.E.U8 desc[UR14][R28.64+0x50], R7 ;  /* 0x000050071c00b986 */ /* 0x0001e8000c10110e */
[----:B------:R-:W3:Y:S01]  /*df70*/  LDL.LU R225, [R1+0x40] ;  /* 0x0000400001e17983 */ /* 0x000ee20000300800 */
[----:B----4-:R-:W-:-:S03]  /*df80*/  FMUL R3, R227, UR20 ;  /* 0x00000014e3037c20 */ /* 0x010fc60008400000 */
[----:B------:R-:W4:Y:S01]  /*df90*/  LDL.LU R227, [R1+0x44] ;  /* 0x0000440001e37983 */ /* 0x000f220000300800 */
[----:B0-----:R-:W-:Y:S01]  /*dfa0*/  F2FP.SATFINITE.E5M2.F32.PACK_AB_MERGE_C R7, RZ, R0, RZ ;  /* 0x00000000ff07723e */ /* 0x001fe200048060ff */
[----:B------:R-:W-:Y:S02]  /*dfb0*/  FMUL R0, R226, UR20 ;  /* 0x00000014e2007c20 */ /* 0x000fe40008400000 */
[----:B------:R-:W4:Y:S01]  /*dfc0*/  LDL.LU R226, [R1+0x48] ;  /* 0x0000480001e27983 */ /* 0x000f220000300800 */
[C---:B------:R-:W-:Y:S02]  /*dfd0*/  ISETP.LT.OR P2, PT, R41.reuse, 0x52, !P1 ;  /* 0x000000522900780c */ /* 0x040fe40004f41670 */
[C---:B------:R-:W-:Y:S01]  /*dfe0*/  ISETP.LT.OR P6, PT, R41.reuse, 0x52, !P0 ;  /* 0x000000522900780c */ /* 0x040fe200047c1670 */
[----:B------:R-:W4:Y:S01]  /*dff0*/  LDL.LU R218, [R1+0x4c] ;  /* 0x00004c0001da7983 */ /* 0x000f220000300800 */
[----:B------:R-:W-:Y:S02]  /*e000*/  F2FP.SATFINITE.E5M2.F32.PACK_AB_MERGE_C R5, RZ, R2, RZ ;  /* 0x00000002ff05723e */ /* 0x000fe400048060ff */
[----:B------:R-:W-:-:S02]  /*e010*/  ISETP.LT.OR P5, PT, R41, 0x51, !P0 ;  /* 0x000000512900780c */ /* 0x000fc400047a1670 */
[----:B------:R-:W-:Y:S02]  /*e020*/  F2FP.SATFINITE.E5M2.F32.PACK_AB_MERGE_C R11, RZ, R0, RZ ;  /* 0x00000000ff0b723e */ /* 0x000fe400048060ff */
[----:B------:R-:W-:-:S03]  /*e030*/  ISETP.LT.OR P3, PT, R41, 0x59, !P1 ;  /* 0x000000592900780c */ /* 0x000fc60004f61670 */
[----:B------:R0:W-:Y:S01]  /*e040*/  @!P2 STG.E.U8 desc[UR14][R28.64+0x51], R9 ;  /* 0x000051091c00a986 */ /* 0x0001e2000c10110e */
[----:B------:R-:W-:-:S03]  /*e050*/  ISETP.LT.OR P2, PT, R41, 0x5a, !P1 ;  /* 0x0000005a2900780c */ /* 0x000fc60004f41670 */
[----:B------:R1:W-:Y:S01]  /*e060*/  @!P6 STG.E.U8 desc[UR14][R30.64+0x51], R5 ;  /* 0x000051051e00e986 */ /* 0x0003e2000c10110e */
[----:B------:R-:W-:-:S03]  /*e070*/  ISETP.LT.OR P6, PT, R41, 0x5a, !P0 ;  /* 0x0000005a2900780c */ /* 0x000fc600047c1670 */
[----:B------:R-:W-:Y:S01]  /*e080*/  @!P5 STG.E.U8 desc[UR14][R30.64+0x50], R13 ;  /* 0x0000500d1e00d986 */ /* 0x000fe2000c10110e */
[----:B0-----:R-:W-:-:S03]  /*e090*/  F2FP.SATFINITE.E5M2.F32.PACK_AB_MERGE_C R9, RZ, R3, RZ ;  /* 0x00000003ff09723e */ /* 0x001fc600048060ff */
[----:B------:R0:W-:Y:S04]  /*e0a0*/  @!P3 STG.E.U8 desc[UR14][R28.64+0x58], R7 ;  /* 0x000058071c00b986 */ /* 0x0001e8000c10110e */
[----:B------:R0:W-:Y:S01]  /*e0b0*/  @!P2 STG.E.U8 desc[UR14][R28.64+0x59], R9 ;  /* 0x000059091c00a986 */ /* 0x0001e2000c10110e */
[----:B--2---:R-:W-:-:S03]  /*e0c0*/  FMUL R0, R220, UR20 ;  /* 0x00000014dc007c20 */ /* 0x004fc60008400000 */
[----:B------:R-:W2:Y:S01]  /*e0d0*/  LDL.LU R220, [R1+0x50] ;  /* 0x0000500001dc7983 */ /* 0x000ea20000300800 */
[----:B------:R-:W-:-:S03]  /*e0e0*/  FMUL R2, R221, UR20 ;  /* 0x00000014dd027c20 */ /* 0x000fc60008400000 */
[----:B------:R-:W2:Y:S01]  /*e0f0*/  LDL.LU R221, [R1+0x54] ;  /* 0x0000540001dd7983 */ /* 0x000ea20000300800 */
[----:B-1----:R-:W-:Y:S01]  /*e100*/  F2FP.SATFINITE.E5M2.F32.PACK_AB_MERGE_C R5, RZ, R0, RZ ;  /* 0x00000000ff05723e */ /* 0x002fe200048060ff */
[----:B------:R-:W-:Y:S02]  /*e110*/  FMUL R3, R223, UR20 ;  /* 0x00000014df037c20 */ /* 0x000fe40008400000 */
[----:B------:R-:W2:Y:S01]  /*e120*/  LDL.LU R223, [R1+0x58] ;  /* 0x0000580001df7983 */ /* 0x000ea20000300800 */
[----:B0-----:R-:W-:Y:S01]  /*e130*/  F2FP.SATFINITE.E5M2.F32.PACK_AB_MERGE_C R7, RZ, R2, RZ ;  /* 0x00000002ff07723e */ /* 0x001fe200048060ff */
[----:B------:R-:W-:Y:S01]  /*e140*/  FMUL R4, R222, UR20 ;  /* 0x00000014de047c20 */ /* 0x000fe20008400000 */
[----:B------:R-:W-:Y:S01]  /*e150*/  F2FP.SATFINITE.E5M2.F32.PACK_AB_MERGE_C R9, RZ, R3, RZ ;  /* 0x00000003ff09723e */ /* 0x000fe200048060ff */
[----:B------:R-:W2:Y:S01]  /*e160*/  LDL.LU R222, [R1+0x5c] ;  /* 0x00005c0001de7983 */ /* 0x000ea20000300800 */
[----:B------:R-:W-:-:S03]  /*e170*/  FMUL R0, R224, UR20 ;  /* 0x00000014e0007c20 */ /* 0x000fc60008400000 */
[----:B------:R0:W-:Y:S04]  /*e180*/  @!P6 STG.E.U8 desc[UR14][R30.64+0x59], R5 ;  /* 0x000059051e00e986 */ /* 0x0001e8000c10110e */
[----:B------:R-:W2:Y:S01]  /*e190*/  LDL.LU R224, [R1+0x60] ;  /* 0x0000600001e07983 */ /* 0x000ea20000300800 */
[----:B0-----:R-:W-:Y:S01]  /*e1a0*/  F2FP.SATFINITE.E5M2.F32.PACK_AB_MERGE_C R5, RZ, R0, RZ ;  /* 0x00000000ff05723e */ /* 0x001fe200048060ff */
[----:B---3--:R-:W-:Y:S02]  /*e1b0*/  FMUL R2, R225, UR20 ;  /* 0x00000014e1027c20 */ /* 0x008fe40008400000 */
[----:B------:R-:W3:Y:S01]  /*e1c0*/  LDL.LU R225, [R1+0x64] ;  /* 0x0000640001e17983 */ /* 0x000ee20000300800 */
[----:B----4-:R-:W-:-:S03]  /*e1d0*/  FMUL R3, R227, UR20 ;  /* 0x00000014e3037c20 */ /* 0x010fc60008400000 */
[----:B------:R-:W4:Y:S01]  /*e1e0*/  LDL.LU R227, [R1+0x68] ;  /* 0x0000680001e37983 */ /* 0x000f220000300800 */
[----:B------:R-:W-:-:S03]  /*e1f0*/  FMUL R0, R226, UR20 ;  /* 0x00000014e2007c20 */ /* 0x000fc60008400000 */
[----:B------:R-:W4:Y:S01]  /*e200*/  LDL.LU R226, [R1+0x6c] ;  /* 0x00006c0001e27983 */ /* 0x000f220000300800 */
[C---:B------:R-:W-:Y:S02]  /*e210*/  ISETP.LT.OR P5, PT, R41.reuse, 0x59, !P0 ;  /* 0x000000592900780c */ /* 0x040fe400047a1670 */
[C---:B------:R-:W-:Y:S02]  /*e220*/  ISETP.LT.OR P2, PT, R41.reuse, 0x62, !P1 ;  /* 0x000000622900780c */ /* 0x040fe40004f41670 */
[C---:B------:R-:W-:Y:S02]  /*e230*/  ISETP.LT.OR P3, PT, R41.reuse, 0x61, !P1 ;  /* 0x000000612900780c */ /* 0x040fe40004f61670 */
[----:B------:R-:W-:-:S07]  /*e240*/  ISETP.LT.OR P6, PT, R41, 0x62, !P0 ;  /* 0x000000622900780c */ /* 0x000fce00047c1670 */
[----:B------:R-:W-:Y:S01]  /*e250*/  @!P5 STG.E.U8 desc[UR14][R30.64+0x58], R11 ;  /* 0x0000580b1e00d986 */ /* 0x000fe2000c10110e */
[----:B------:R-:W-:-:S03]  /*e260*/  ISETP.LT.OR P5, PT, R41, 0x61, !P0 ;  /* 0x000000612900780c */ /* 0x000fc600047a1670 */
[----:B------:R0:W-:Y:S01]  /*e270*/  @!P2 STG.E.U8 desc[UR14][R28.64+0x61], R9 ;  /* 0x000061091c00a986 */ /* 0x0001e2000c10110e */
[----:B------:R-:W-:-:S03]  /*e280*/  ISETP.LT.OR P2, PT, R41, 0x6a, !P1 ;  /* 0x0000006a2900780c */ /* 0x000fc60004f41670 */
[----:B------:R1:W-:Y:S01]  /*e290*/  @!P3 STG.E.U8 desc[UR14][R28.64+0x60], R7 ;  /* 0x000060071c00b986 */ /* 0x0003e2000c10110e */
[----:B------:R-:W-:Y:S02]  /*e2a0*/  ISETP.LT.OR P3, PT, R41, 0x69, !P1 ;  /* 0x000000692900780c */ /* 0x000fe40004f61670 */
[----:B------:R-:W-:Y:S01]  /*e2b0*/  F2FP.SATFINITE.E5M2.F32.PACK_AB_MERGE_C R13, RZ, R4, RZ ;  /* 0x00000004ff0d723e */ /* 0x000fe200048060ff */
[----:B------:R1:W-:Y:S01]  /*e2c0*/  @!P6 STG.E.U8 desc[UR14][R30.64+0x61], R5 ;  /* 0x000061051e00e986 */ /* 0x0003e2000c10110e */
[----:B0-----:R-:W-:-:S03]  /*e2d0*/  F2FP.SATFINITE.E5M2.F32.PACK_AB_MERGE_C R9, RZ, R3, RZ ;  /* 0x00000003ff09723e */ /* 0x001fc600048060ff */
[----:B------:R-:W-:Y:S01]  /*e2e0*/  @!P5 STG.E.U8 desc[UR14][R30.64+0x60], R13 ;  /* 0x0000600d1e00d986 */ /* 0x000fe2000c10110e */
[----:B-1----:R-:W-:-:S03]  /*e2f0*/  F2FP.SATFINITE.E5M2.F32.PACK_AB_MERGE_C R7, RZ, R2, RZ ;  /* 0x00000002ff07723e */ /* 0x002fc600048060ff */
[----:B------:R-:W-:Y:S01]  /*e300*/  @!P2 STG.E.U8 desc[UR14][R28.64+0x69], R9 ;  /* 0x000069091c00a986 */ /* 0x000fe2000c10110e */
[C---:B------:R-:W-:Y:S02]  /*e310*/  ISETP.LT.OR P5, PT, R41.reuse, 0x69, !P0 ;  /* 0x000000692900780c */ /* 0x040fe400047a1670 */
[C---:B------:R-:W-:Y:S01]  /*e320*/  ISETP.LT.OR P6, PT, R41.reuse, 0x6a, !P0 ;  /* 0x0000006a2900780c */ /* 0x040fe200047c1670 */
[----:B------:R0:W-:Y:S01]  /*e330*/  @!P3 STG.E.U8 desc[UR14][R28.64+0x68], R7 ;  /* 0x000068071c00b986 */ /* 0x0001e2000c10110e */
[C---:B------:R-:W-:Y:S01]  /*e340*/  ISETP.LT.OR P2, PT, R41.reuse, 0x72, !P1 ;  /* 0x000000722900780c */ /* 0x040fe20004f41670 */
[----:B------:R-:W-:Y:S01]  /*e350*/  FMUL R2, R218, UR20 ;  /* 0x00000014da027c20 */ /* 0x000fe20008400000 */
[----:B------:R-:W-:Y:S02]  /*e360*/  ISETP.LT.OR P3, PT, R41, 0x71, !P1 ;  /* 0x000000712900780c */ /* 0x000fe40004f61670 */
[----:B------:R-:W-:Y:S02]  /*e370*/  F2FP.SATFINITE.E5M2.F32.PACK_AB_MERGE_C R11, RZ, R0, RZ ;  /* 0x00000000ff0b723e */ /* 0x000fe400048060ff */
[----:B------:R-:W-:-:S03]  /*e380*/  F2FP.SATFINITE.E5M2.F32.PACK_AB_MERGE_C R5, RZ, R2, RZ ;  /* 0x00000002ff05723e */ /* 0x000fc600048060ff */
[----:B------:R-:W-:Y:S01]  /*e390*/  @!P5 STG.E.U8 desc[UR14][R30.64+0x68], R11 ;  /* 0x0000680b1e00d986 */ /* 0x000fe2000c10110e */
[----:B------:R-:W-:-:S03]  /*e3a0*/  ISETP.LT.OR P5, PT, R41, 0x71, !P0 ;  /* 0x000000712900780c */ /* 0x000fc600047a1670 */
[----:B------:R-:W-:Y:S01]  /*e3b0*/  @!P6 STG.E.U8 desc[UR14][R30.64+0x69], R5 ;  /* 0x000069051e00e986 */ /* 0x000fe2000c10110e */
[----:B------:R-:W-:Y:S01]  /*e3c0*/  ISETP.LT.OR P6, PT, R41, 0x72, !P0 ;  /* 0x000000722900780c */ /* 0x000fe200047c1670 */
[----:B--2---:R-:W-:Y:S01]  /*e3d0*/  FMUL R0, R220, UR20 ;  /* 0x00000014dc007c20 */ /* 0x004fe20008400000 */
[----:B------:R-:W-:-:S04]  /*e3e0*/  FMUL R3, R221, UR20 ;  /* 0x00000014dd037c20 */ /* 0x000fc80008400000 */
[----:B0-----:R-:W-:Y:S02]  /*e3f0*/  F2FP.SATFINITE.E5M2.F32.PACK_AB_MERGE_C R7, RZ, R0, RZ ;  /* 0x00000000ff07723e */ /* 0x001fe400048060ff */
[----:B------:R-:W-:Y:S01]  /*e400*/  F2FP.SATFINITE.E5M2.F32.PACK_AB_MERGE_C R9, RZ, R3, RZ ;  /* 0x00000003ff09723e */ /* 0x000fe200048060ff */
[----:B------:R-:W-:Y:S02]  /*e410*/  FMUL R0, R223, UR20 ;  /* 0x00000014df007c20 */ /* 0x000fe40008400000 */
[----:B------:R0:W-:Y:S01]  /*e420*/  @!P3 STG.E.U8 desc[UR14][R28.64+0x70], R7 ;  /* 0x000070071c00b986 */ /* 0x0001e2000c10110e */
[----:B------:R-:W-:-:S03]  /*e430*/  ISETP.LT.OR P3, PT, R41, 0x79, !P0 ;  /* 0x000000792900780c */ /* 0x000fc60004761670 */
[----:B------:R1:W-:Y:S01]  /*e440*/  @!P2 STG.E.U8 desc[UR14][R28.64+0x71], R9 ;  /* 0x000071091c00a986 */ /* 0x0003e2000c10110e */
[C---:B------:R-:W-:Y:S02]  /*e450*/  ISETP.LT.OR P2, PT, R41.reuse, 0x79, !P1 ;  /* 0x000000792900780c */ /* 0x040fe40004f41670 */
[C---:B------:R-:W-:Y:S02]  /*e460*/  ISETP.LT.OR P1, PT, R41.reuse, 0x7a, !P1 ;  /* 0x0000007a2900780c */ /* 0x040fe40004f21670 */
[----:B------:R-:W-:Y:S01]  /*e470*/  F2FP.SATFINITE.E5M2.F32.PACK_AB_MERGE_C R13, RZ, R0, RZ ;  /* 0x00000000ff0d723e */ /* 0x000fe200048060ff */
[----:B------:R-:W-:Y:S01]  /*e480*/  FMUL R0, R222, UR20 ;  /* 0x00000014de007c20 */ /* 0x000fe20008400000 */
[----:B------:R-:W-:Y:S01]  /*e490*/  ISETP.LT.OR P0, PT, R41, 0x7a, !P0 ;  /* 0x0000007a2900780c */ /* 0x000fe20004701670 */
[----:B------:R-:W-:-:S03]  /*e4a0*/  FMUL R2, R224, UR20 ;  /* 0x00000014e0027c20 */ /* 0x000fc60008400000 */
[----:B0-----:R-:W-:Y:S02]  /*e4b0*/  F2FP.SATFINITE.E5M2.F32.PACK_AB_MERGE_C R7, RZ, R0, RZ ;  /* 0x00000000ff07723e */ /* 0x001fe400048060ff */
[----:B-1----:R-:W-:Y:S01]  /*e4c0*/  F2FP.SATFINITE.E5M2.F32.PACK_AB_MERGE_C R9, RZ, R2, RZ ;  /* 0x00000002ff09723e */ /* 0x002fe200048060ff */
[----:B---3--:R-:W-:Y:S01]  /*e4d0*/  FMUL R3, R225, UR20 ;  /* 0x00000014e1037c20 */ /* 0x008fe20008400000 */
[----:B----4-:R-:W-:Y:S01]  /*e4e0*/  FMUL R4, R227, UR20 ;  /* 0x00000014e3047c20 */ /* 0x010fe20008400000 */
[----:B------:R-:W-:-:S03]  /*e4f0*/  FMUL R5, R226, UR20 ;  /* 0x00000014e2057c20 */ /* 0x000fc60008400000 */
[----:B------:R-:W-:Y:S02]  /*e500*/  F2FP.SATFINITE.E5M2.F32.PACK_AB_MERGE_C R3, RZ, R3, RZ ;  /* 0x00000003ff03723e */ /* 0x000fe400048060ff */
[----:B------:R-:W-:Y:S02]  /*e510*/  F2FP.SATFINITE.E5M2.F32.PACK_AB_MERGE_C R11, RZ, R4, RZ ;  /* 0x00000004ff0b723e */ /* 0x000fe400048060ff */
[----:B------:R-:W-:Y:S01]  /*e520*/  F2FP.SATFINITE.E5M2.F32.PACK_AB_MERGE_C R5, RZ, R5, RZ ;  /* 0x00000005ff05723e */ /* 0x000fe200048060ff */
[----:B------:R0:W-:Y:S04]  /*e530*/  @!P5 STG.E.U8 desc[UR14][R30.64+0x70], R13 ;  /* 0x0000700d1e00d986 */ /* 0x0001e8000c10110e */
[----:B------:R0:W-:Y:S04]  /*e540*/  @!P6 STG.E.U8 desc[UR14][R30.64+0x71], R7 ;  /* 0x000071071e00e986 */ /* 0x0001e8000c10110e */
[----:B------:R0:W-:Y:S04]  /*e550*/  @!P2 STG.E.U8 desc[UR14][R28.64+0x78], R9 ;  /* 0x000078091c00a986 */ /* 0x0001e8000c10110e */
[----:B------:R0:W-:Y:S04]  /*e560*/  @!P1 STG.E.U8 desc[UR14][R28.64+0x79], R3 ;  /* 0x000079031c009986 */ /* 0x0001e8000c10110e */
[----:B------:R0:W-:Y:S04]  /*e570*/  @!P3 STG.E.U8 desc[UR14][R30.64+0x78], R11 ;  /* 0x0000780b1e00b986 */ /* 0x0001e8000c10110e */
[----:B------:R0:W-:Y:S02]  /*e580*/  @!P0 STG.E.U8 desc[UR14][R30.64+0x79], R5 ;  /* 0x000079051e008986 */ /* 0x0001e4000c10110e */
.L_x_289:
[----:B------:R-:W-:Y:S05]  /*e590*/  BSYNC B0 ;  /* 0x0000000000007941 */ /* 0x000fea0003800000 */
.L_x_31:
[----:B0----5:R-:W2:Y:S04]  /*e5a0*/  LDL.LU R3, [R1+0x70] ;  /* 0x0000700001037983 */ /* 0x021ea80000300800 */
[----:B------:R-:W2:Y:S01]  /*e5b0*/  LDL.LU R2, [R1+0x74] ;  /* 0x0000740001027983 */ /* 0x000ea20000300800 */
[----:B------:R-:W-:Y:S01]  /*e5c0*/  ULDC UR6, c[0x0][0xc] ;  /* 0x0000030000067ab9 */ /* 0x000fe20000000800 */
[----:B------:R-:W-:Y:S01]  /*e5d0*/  ULDC UR7, c[0x0][0x10] ;  /* 0x0000040000077ab9 */ /* 0x000fe20000000800 */
[----:B------:R-:W2:Y:S01]  /*e5e0*/  LDC R5, c[0x0][0x14] ;  /* 0x00000500ff057b82 */ /* 0x000ea20000000800 */
[----:B------:R-:W-:Y:S01]  /*e5f0*/  UIMAD.WIDE.U32 UR6, UR6, UR7, URZ ;  /* 0x00000007060672a5 */ /* 0x000fe2000f8e003f */
[----:B------:R-:W-:Y:S01]  /*e600*/  PRMT R0, RZ, 0x7610, R0 ;  /* 0x00007610ff007816 */ /* 0x000fe20000000000 */
[----:B------:R-:W-:-:S04]  /*e610*/  UMOV UR12, 0xffffffff ;  /* 0xffffffff000c7882 */ /* 0x000fc80000000000 */
[----:B--2---:R-:W-:-:S04]  /*e620*/  IMAD.WIDE.U32 R2, R5, UR6, R2 ;  /* 0x0000000605027c25 */ /* 0x004fc8000f8e0002 */
[----:B------:R-:W-:Y:S01]  /*e630*/  IMAD R5, R5, UR7, RZ ;  /* 0x0000000705057c24 */ /* 0x000fe2000f8e02ff */
[----:B------:R-:W-:Y:S01]  /*e640*/  ULDC.64 UR6, c[0x0][0x650] ;  /* 0x0001940000067ab9 */ /* 0x000fe20000000a00 */
[----:B------:R-:W-:Y:S01]  /*e650*/  IMAD.MOV.U32 R19, RZ, RZ, R2 ;  /* 0x000000ffff137224 */ /* 0x000fe200078e0002 */
[----:B------:R-:W-:Y:S01]  /*e660*/  ISETP.GE.U32.AND P0, PT, R2, UR6, PT ;  /* 0x0000000602007c0c */ /* 0x000fe2000bf06070 */
[----:B------:R-:W-:Y:S02]  /*e670*/  IMAD.IADD R22, R3, 0x1, R5 ;  /* 0x0000000103167824 */ /* 0x000fe400078e0205 */
[----:B------:R-:W-:-:S03]  /*e680*/  IMAD.MOV.U32 R2, RZ, RZ, -0x1 ;  /* 0xffffffffff027424 */ /* 0x000fc600078e00ff */
[----:B------:R0:W-:Y:S01]  /*e690*/  STL [R1+0x70], R22 ;  /* 0x0000701601007387 */ /* 0x0001e20000100800 */
[----:B------:R-:W-:-:S03]  /*e6a0*/  ISETP.GE.U32.AND.EX P0, PT, R22, UR7, PT, P0 ;  /* 0x0000000716007c0c */ /* 0x000fc6000bf06100 */
[----:B------:R0:W-:Y:S04]  /*e6b0*/  STL [R1+0x74], R19 ;  /* 0x0000741301007387 */ /* 0x0001e80000100800 */
[----:B------:R0:W-:Y:S06]  /*e6c0*/  STL [R1+0x78], R2 ;  /* 0x0000780201007387 */ /* 0x0001ec0000100800 */
[----:B------:R-:W-:Y:S05]  /*e6d0*/  @P0 BRA `(.L_x_290) ;  /* 0x00000004006c0947 */ /* 0x000fea0003800000 */
[----:B------:R-:W2:Y:S01]  /*e6e0*/  S2R R14, SR_CTAID.X ;  /* 0x00000000000e7919 */ /* 0x000ea20000002500 */
[----:B------:R-:W5:Y:S01]  /*e6f0*/  LDC.64 R8, c[0x0][0x628] ;  /* 0x00018a00ff087b82 */ /* 0x000f620000000a00 */
[----:B------:R-:W-:Y:S01]  /*e700*/  ULDC UR6, c[0x0][0x150] ;  /* 0x0000540000067ab9 */ /* 0x000fe20000000800 */
[----:B------:R-:W-:Y:S01]  /*e710*/  IMAD.MOV.U32 R6, RZ, RZ, R19 ;  /* 0x000000ffff067224 */ /* 0x000fe200078e0013 */
[----:B------:R-:W0:Y:S01]  /*e720*/  S2R R16, SR_CTAID.Y ;  /* 0x0000000000107919 */ /* 0x000e220000002600 */
[----:B------:R-:W-:-:S04]  /*e730*/  IMAD.MOV.U32 R7, RZ, RZ, R22 ;  /* 0x000000ffff077224 */ /* 0x000fc800078e0016 */
[----:B------:R-:W0:Y:S08]  /*e740*/  LDC R17, c[0x0][0x144] ;  /* 0x00005100ff117b82 */ /* 0x000e300000000800 */
[----:B------:R-:W0:Y:S08]  /*e750*/  LDC R10, c[0x0][0x630] ;  /* 0x00018c00ff0a7b82 */ /* 0x000e300000000800 */
[----:B------:R-:W0:Y:S01]  /*e760*/  LDC.64 R12, c[0x0][0x620] ;  /* 0x00018800ff0c7b82 */ /* 0x000e220000000a00 */
[----:B-----5:R-:W-:-:S04]  /*e770*/  ISETP.NE.U32.AND P0, PT, R8, RZ, PT ;  /* 0x000000ff0800720c */ /* 0x020fc80003f05070 */
[----:B------:R-:W-:Y:S02]  /*e780*/  ISETP.NE.AND.EX P0, PT, R9, RZ, PT, P0 ;  /* 0x000000ff0900720c */ /* 0x000fe40003f05300 */
[----:B--2---:R-:W-:-:S05]  /*e790*/  I2FP.F32.U32 R0, R14 ;  /* 0x0000000e00007245 */ /* 0x004fca0000201000 */
[----:B------:R-:W-:-:S04]  /*e7a0*/  FMUL R0, R0, UR6 ;  /* 0x0000000600007c20 */ /* 0x000fc80008400000 */
[----:B------:R2:W0:Y:S02]  /*e7b0*/  F2I.U32.TRUNC.NTZ R15, R0 ;  /* 0x00000000000f7305 */ /* 0x000424000020f000 */
[----:B------:R-:W-:Y:S05]  /*e7c0*/  @!P0 BRA `(.L_x_291) ;  /* 0x0000000000288947 */ /* 0x000fea0003800000 */
[----:B--2---:R-:W2:Y:S02]  /*e7d0*/  LDC R0, c[0x0][0x634] ;  /* 0x00018d00ff007b82 */ /* 0x004ea40000000800 */
[----:B--2---:R-:W-:-:S05]  /*e7e0*/  IADD3 R7, P0, R19, R0, RZ ;  /* 0x0000000013077210 */ /* 0x004fca0007f1e0ff */
[----:B------:R-:W-:-:S04]  /*e7f0*/  IMAD.X R11, RZ, RZ, R22, P0 ;  /* 0x000000ffff0b7224 */ /* 0x000fc800000e0616 */
[----:B0-----:R-:W-:-:S04]  /*e800*/  IMAD.WIDE.U32 R2, R11, R8, RZ ;  /* 0x000000080b027225 */ /* 0x001fc800078e00ff */
[----:B------:R-:W-:-:S04]  /*e810*/  IMAD.WIDE.U32 R4, P0, R7, R9, R2 ;  /* 0x0000000907047225 */ /* 0x000fc80007800002 */
[----:B------:R-:W-:-:S04]  /*e820*/  IMAD.WIDE.U32 R2, R7, R8, RZ ;  /* 0x0000000807027225 */ /* 0x000fc800078e00ff */
[----:B------:R-:W-:Y:S01]  /*e830*/  IMAD.X R7, RZ, RZ, RZ, P0 ;  /* 0x000000ffff077224 */ /* 0x000fe200000e06ff */
[----:B------:R-:W-:Y:S01]  /*e840*/  IADD3 RZ, P0, R3, R4, RZ ;  /* 0x0000000403ff7210 */ /* 0x000fe20007f1e0ff */
[----:B------:R-:W-:-:S04]  /*e850*/  IMAD.MOV.U32 R6, RZ, RZ, R5 ;  /* 0x000000ffff067224 */ /* 0x000fc800078e0005 */
[----:B------:R-:W-:-:S08]  /*e860*/  IMAD.WIDE.U32.X R6, R11, R9, R6, P0 ;  /* 0x000000090b067225 */ /* 0x000fd000000e0406 */
.L_x_291:
[-CC-:B01----:R-:W-:Y:S01]  /*e870*/  SHF.R.U64 R24, R6, R10.reuse, R7.reuse ;  /* 0x0000000a06187219 */ /* 0x183fe20000001207 */
[----:B------:R-:W0:Y:S01]  /*e880*/  LDC.64 R20, c[0x0][0x640] ;  /* 0x00019000ff147b82 */ /* 0x000e220000000a00 */
[----:B--2---:R-:W-:Y:S01]  /*e890*/  SHF.R.U32.HI R0, RZ, R10, R7 ;  /* 0x0000000aff007219 */ /* 0x004fe20000011607 */
[----:B------:R-:W-:Y:S01]  /*e8a0*/  IMAD.MOV.U32 R2, RZ, RZ, R19 ;  /* 0x000000ffff027224 */ /* 0x000fe200078e0013 */
[----:B------:R-:W-:Y:S01]  /*e8b0*/  IADD3 R5, P0, RZ, -R24, RZ ;  /* 0x80000018ff057210 */ /* 0x000fe20007f1e0ff */
[----:B------:R-:W-:Y:S01]  /*e8c0*/  IMAD.MOV R15, RZ, RZ, -R15 ;  /* 0x000000ffff0f7224 */ /* 0x000fe200078e0a0f */
[----:B------:R-:W-:Y:S01]  /*e8d0*/  ULDC UR6, c[0x0][0x154] ;  /* 0x0000550000067ab9 */ /* 0x000fe20000000800 */
[----:B------:R-:W-:Y:S02]  /*e8e0*/  IMAD.MOV.U32 R7, RZ, RZ, 0x1 ;  /* 0x00000001ff077424 */ /* 0x000fe400078e00ff */
[----:B------:R-:W1:Y:S01]  /*e8f0*/  LDC R4, c[0x0][0x618] ;  /* 0x00018600ff047b82 */ /* 0x000e620000000800 */
[----:B------:R-:W-:-:S02]  /*e900*/  IMAD.X R3, RZ, RZ, ~R0, P0 ;  /* 0x000000ffff037224 */ /* 0x000fc400000e0e00 */
[----:B------:R-:W-:Y:S02]  /*e910*/  IMAD R15, R17, R15, R14 ;  /* 0x0000000f110f7224 */ /* 0x000fe400078e020e */
[-C--:B------:R-:W-:Y:S02]  /*e920*/  IMAD R0, R3, R12.reuse, RZ ;  /* 0x0000000c03007224 */ /* 0x080fe400078e02ff */
[----:B------:R-:W-:Y:S01]  /*e930*/  IMAD.MOV.U32 R3, RZ, RZ, R22 ;  /* 0x000000ffff037224 */ /* 0x000fe200078e0016 */
[----:B------:R-:W2:Y:S01]  /*e940*/  LDC R6, c[0x0][0x608] ;  /* 0x00018200ff067b82 */ /* 0x000ea20000000800 */
[----:B------:R-:W-:-:S04]  /*e950*/  IMAD.WIDE.U32 R2, R5, R12, R2 ;  /* 0x0000000c05027225 */ /* 0x000fc800078e0002 */
[----:B------:R-:W-:-:S03]  /*e960*/  IMAD R5, R5, R13, R0 ;  /* 0x0000000d05057224 */ /* 0x000fc600078e0200 */
[----:B------:R-:W5:Y:S01]  /*e970*/  LDC R18, c[0x0][0x658] ;  /* 0x00019600ff127b82 */ /* 0x000f620000000800 */
[----:B------:R-:W-:Y:S01]  /*e980*/  I2FP.F32.U32 R0, R16 ;  /* 0x0000001000007245 */ /* 0x000fe20000201000 */
[----:B------:R-:W-:Y:S01]  /*e990*/  IMAD.IADD R3, R3, 0x1, R5 ;  /* 0x0000000103037824 */ /* 0x000fe200078e0205 */
[----:B0-----:R-:W-:Y:S01]  /*e9a0*/  ISETP.NE.U32.AND P0, PT, R20, RZ, PT ;  /* 0x000000ff1400720c */ /* 0x001fe20003f05070 */
[----:B------:R-:W-:Y:S02]  /*e9b0*/  IMAD.MOV.U32 R5, RZ, RZ, -0x1 ;  /* 0xffffffffff057424 */ /* 0x000fe400078e00ff */
[----:B------:R-:W-:Y:S02]  /*e9c0*/  FMUL R0, R0, UR6 ;  /* 0x0000000600007c20 */ /* 0x000fe40008400000 */
[----:B------:R-:W0:Y:S01]  /*e9d0*/  LDC R13, c[0x0][0x148] ;  /* 0x00005200ff0d7b82 */ /* 0x000e220000000800 */
[----:B-1----:R-:W-:Y:S01]  /*e9e0*/  SHF.R.U64 R10, R2, R4, R3 ;  /* 0x00000004020a7219 */ /* 0x002fe20000001203 */
[----:B------:R1:W0:Y:S01]  /*e9f0*/  F2I.U32.TRUNC.NTZ R12, R0 ;  /* 0x00000000000c7305 */ /* 0x000222000020f000 */
[----:B------:R-:W-:-:S02]  /*ea00*/  ISETP.NE.AND.EX P0, PT, R21, RZ, PT, P0 ;  /* 0x000000ff1500720c */ /* 0x000fc40003f05300 */
[----:B------:R-:W-:-:S03]  /*ea10*/  SHF.R.U32.HI R3, RZ, R4, R3 ;  /* 0x00000004ff037219 */ /* 0x000fc60000011603 */
[----:B------:R-:W0:Y:S01]  /*ea20*/  LDC R14, c[0x0][0x600] ;  /* 0x00018000ff0e7b82 */ /* 0x000e220000000800 */
[-CC-:B--2---:R-:W-:Y:S02]  /*ea30*/  SHF.R.U64 R8, R10, R6.reuse, R3.reuse ;  /* 0x000000060a087219 */ /* 0x184fe40000001203 */
[----:B------:R-:W-:-:S05]  /*ea40*/  SHF.R.U32.HI R3, RZ, R6, R3 ;  /* 0x00000006ff037219 */ /* 0x000fca0000011603 */
[----:B------:R-:W2:Y:S01]  /*ea50*/  LDC R19, c[0x0][0x648] ;  /* 0x00019200ff137b82 */ /* 0x000ea20000000800 */
[-CC-:B-----5:R-:W-:Y:S02]  /*ea60*/  SHF.R.U64 R11, R8, R18.reuse, R3.reuse ;  /* 0x00000012080b7219 */ /* 0x1a0fe40000001203 */
[-C--:B------:R-:W-:Y:S02]  /*ea70*/  SHF.L.U32 R5, R5, R18.reuse, RZ ;  /* 0x0000001205057219 */ /* 0x080fe400000006ff */
[-C--:B------:R-:W-:Y:S01]  /*ea80*/  SHF.R.U32.HI R3, RZ, R18.reuse, R3 ;  /* 0x00000012ff037219 */ /* 0x080fe20000011603 */
[----:B------:R-:W-:Y:S01]  /*ea90*/  IMAD.MOV.U32 R2, RZ, RZ, R11 ;  /* 0x000000ffff027224 */ /* 0x000fe200078e000b */
[----:B------:R-:W-:Y:S01]  /*eaa0*/  SHF.L.U32 R40, R7, R18, RZ ;  /* 0x0000001207287219 */ /* 0x000fe200000006ff */
[----:B------:R-:W0:Y:S01]  /*eab0*/  LDC R22, c[0x0][0x638] ;  /* 0x00018e00ff167b82 */ /* 0x000e220000000800 */
[----:B------:R-:W-:-:S07]  /*eac0*/  LOP3.LUT R17, RZ, R5, RZ, 0x33, !PT ;  /* 0x00000005ff117212 */ /* 0x000fce00078e33ff */
[----:B------:R-:W0:Y:S01]  /*ead0*/  LDC R23, c[0x0][0x610] ;  /* 0x00018400ff177b82 */ /* 0x000e220000000800 */
[----:B-1----:R-:W-:Y:S05]  /*eae0*/  @!P0 BRA `(.L_x_292) ;  /* 0x0000000000288947 */ /* 0x002fea0003800000 */
        /* <DEDUP_REMOVED lines=10> */
.L_x_292:
[----:B--2---:R-:W-:Y:S01]  /*eb90*/  SHF.R.U64 R0, R2, R19, R3 ;  /* 0x0000001302007219 */ /* 0x004fe20000001203 */
[----:B0-----:R-:W-:Y:S01]  /*eba0*/  VIADD R3, R14, 0xffffffff ;  /* 0xffffffff0e037836 */ /* 0x001fe20000000000 */
[----:B------:R-:W-:Y:S01]  /*ebb0*/  LOP3.LUT R5, R8, R17, RZ, 0xc0, !PT ;  /* 0x0000001108057212 */ /* 0x000fe200078ec0ff */
[----:B------:R-:W-:Y:S01]  /*ebc0*/  IMAD.MOV R12, RZ, RZ, -R12 ;  /* 0x000000ffff0c7224 */ /* 0x000fe200078e0a0c */
[----:B------:R-:W-:Y:S01]  /*ebd0*/  R2UR UR12, R24 ;  /* 0x00000000180c72ca */ /* 0x000fe200000e0000 */
[----:B------:R-:W-:Y:S01]  /*ebe0*/  IMAD.MOV R2, RZ, RZ, -R0 ;  /* 0x000000ffff027224 */ /* 0x000fe200078e0a00 */
[----:B------:R-:W-:Y:S01]  /*ebf0*/  LOP3.LUT R3, R10, R3, RZ, 0xc0, !PT ;  /* 0x000000030a037212 */ /* 0x000fe200078ec0ff */
[----:B------:R-:W-:Y:S02]  /*ec00*/  IMAD R40, R40, R0, R5 ;  /* 0x0000000028287224 */ /* 0x000fe400078e0205 */
[----:B------:R-:W-:Y:S02]  /*ec10*/  @P4 IMAD R15, R13, R12, R16 ;  /* 0x0000000c0d0f4224 */ /* 0x000fe400078e0210 */
[----:B------:R-:W-:-:S02]  /*ec20*/  IMAD R0, R2, R22, R11 ;  /* 0x0000001602007224 */ /* 0x000fc400078e020b */
[----:B------:R-:W-:Y:S02]  /*ec30*/  IMAD R40, R40, R23, R15 ;  /* 0x0000001728287224 */ /* 0x000fe400078e020f */
[----:B------:R-:W-:Y:S02]  /*ec40*/  IMAD R3, R0, R14, R3 ;  /* 0x0000000e00037224 */ /* 0x000fe400078e0203 */
[----:B------:R-:W-:-:S03]  /*ec50*/  IMAD.MOV.U32 R0, RZ, RZ, 0x1 ;  /* 0x00000001ff007424 */ /* 0x000fc600078e00ff */
[----:B------:R-:W-:Y:S02]  /*ec60*/  SEL R2, R3, R40, !P4 ;  /* 0x0000002803027207 */ /* 0x000fe40006000000 */
[----:B------:R-:W-:-:S03]  /*ec70*/  SEL R40, R40, R3, !P4 ;  /* 0x0000000328287207 */ /* 0x000fc60006000000 */
[----:B------:R2:W-:Y:S04]  /*ec80*/  STL [R1+0x78], R2 ;  /* 0x0000780201007387 */ /* 0x0005e80000100800 */
.L_x_290:
[----:B------:R0:W-:Y:S01]  /*ec90*/  STL [R1+0x7c], R40 ;  /* 0x00007c2801007387 */ /* 0x0001e20000100800 */
[----:B------:R-:W-:-:S13]  /*eca0*/  LOP3.LUT P0, RZ, R0, 0xff, RZ, 0xc0, !PT ;  /* 0x000000ff00ff7812 */ /* 0x000fda000780c0ff */
[----:B0-----:R-:W-:Y:S05]  /*ecb0*/  @P0 BRA `(.L_x_293) ;  /* 0xffffff2000f00947 */ /* 0x001fea000383ffff */
[----:B------:R-:W-:Y:S05]  /*ecc0*/  EXIT ;  /* 0x000000000000794d */ /* 0x000fea0003800000 */
.L_x_3:
[----:B------:R-:W2:Y:S01]  /*ecd0*/  LDL R16, [R1+0x74] ;  /* 0x0000740001107983 */ /* 0x000ea20000100800 */
[----:B------:R-:W-:-:S03]  /*ece0*/  ULDC.64 UR4, c[0x0][0x650] ;  /* 0x0001940000047ab9 */ /* 0x000fc60000000a00 */
[----:B------:R-:W3:Y:S01]  /*ecf0*/  LDL R17, [R1+0x70] ;  /* 0x0000700001117983 */ /* 0x000ee20000100800 */
[----:B------:R-:W-:Y:S01]  /*ed00*/  PRMT R4, RZ, 0x7610, R4 ;  /* 0x00007610ff047816 */ /* 0x000fe20000000004 */
[----:B------:R-:W-:Y:S02]  /*ed10*/  IMAD.MOV.U32 R5, RZ, RZ, -0x1 ;  /* 0xffffffffff057424 */ /* 0x000fe400078e00ff */
[----:B------:R-:W-:Y:S02]  /*ed20*/  IMAD.MOV.U32 R6, RZ, RZ, -0x1 ;  /* 0xffffffffff067424 */ /* 0x000fe400078e00ff */
[----:B------:R-:W-:Y:S01]  /*ed30*/  IMAD.MOV.U32 R11, RZ, RZ, -0x1 ;  /* 0xffffffffff0b7424 */ /* 0x000fe200078e00ff */
[----:B--2---:R-:W-:-:S04]  /*ed40*/  ISETP.GE.U32.AND P0, PT, R16, UR4, PT ;  /* 0x0000000410007c0c */ /* 0x004fc8000bf06070 */
[----:B---3--:R-:W-:-:S13]  /*ed50*/  ISETP.GE.U32.AND.EX P0, PT, R17, UR5, PT, P0 ;  /* 0x0000000511007c0c */ /* 0x008fda000bf06100 */
[----:B------:R-:W-:Y:S05]  /*ed60*/  @P0 BRA `(.L_x_294) ;  /* 0x00000004005c0947 */ /* 0x000fea0003800000 */
        /* <DEDUP_REMOVED lines=18> */
.L_x_295:
[-CC-:B------:R-:W-:Y:S01]  /*ee90*/  SHF.R.U64 R11, R8, R12.reuse, R9.reuse ;  /* 0x0000000c080b7219 */ /* 0x180fe20000001209 */
[----:B------:R-:W0:Y:S01]  /*eea0*/  LDC.64 R20, c[0x0][0x640] ;  /* 0x00019000ff147b82 */ /* 0x000e220000000a00 */
[----:B------:R-:W-:Y:S01]  /*eeb0*/  SHF.R.U32.HI R3, RZ, R12, R9 ;  /* 0x0000000cff037219 */ /* 0x000fe20000011609 */
[----:B------:R-:W-:Y:S01]  /*eec0*/  ULDC UR4, c[0x0][0x150] ;  /* 0x0000540000047ab9 */ /* 0x000fe20000000800 */
[----:B------:R-:W-:Y:S01]  /*eed0*/  IADD3 R7, P0, RZ, -R11, RZ ;  /* 0x8000000bff077210 */ /* 0x000fe20007f1e0ff */
[----:B------:R-:W-:Y:S01]  /*eee0*/  IMAD.MOV.U32 R4, RZ, RZ, R16 ;  /* 0x000000ffff047224 */ /* 0x000fe200078e0010 */
[----:B------:R-:W-:Y:S01]  /*eef0*/  I2FP.F32.U32 R6, R2 ;  /* 0x0000000200067245 */ /* 0x000fe20000201000 */
[----:B------:R-:W-:Y:S02]  /*ef00*/  IMAD.MOV.U32 R5, RZ, RZ, R17 ;  /* 0x000000ffff057224 */ /* 0x000fe400078e0011 */
[----:B------:R-:W1:Y:S01]  /*ef10*/  LDC R10, c[0x0][0x618] ;  /* 0x00018600ff0a7b82 */ /* 0x000e620000000800 */
[----:B------:R-:W-:-:S02]  /*ef20*/  IMAD.X R3, RZ, RZ, ~R3, P0 ;  /* 0x000000ffff037224 */ /* 0x000fc400000e0e03 */
[----:B------:R-:W-:Y:S01]  /*ef30*/  FMUL R9, R6, UR4 ;  /* 0x0000000406097c20 */ /* 0x000fe20008400000 */
[----:B------:R-:W-:Y:S01]  /*ef40*/  IMAD.WIDE.U32 R4, R7, R14, R4 ;  /* 0x0000000e07047225 */ /* 0x000fe200078e0004 */
[----:B------:R-:W-:-:S03]  /*ef50*/  ULDC UR4, c[0x0][0x154] ;  /* 0x0000550000047ab9 */ /* 0x000fc60000000800 */
[----:B------:R-:W-:Y:S01]  /*ef60*/  IMAD R6, R3, R14, RZ ;  /* 0x0000000e03067224 */ /* 0x000fe200078e02ff */
[----:B------:R-:W2:Y:S01]  /*ef70*/  LDC R13, c[0x0][0x144] ;  /* 0x00005100ff0d7b82 */ /* 0x000ea20000000800 */
[----:B------:R-:W3:Y:S02]  /*ef80*/  F2I.U32.TRUNC.NTZ R9, R9 ;  /* 0x0000000900097305 */ /* 0x000ee4000020f000 */
[----:B------:R-:W-:Y:S02]  /*ef90*/  IMAD R3, R7, R15, R6 ;  /* 0x0000000f07037224 */ /* 0x000fe400078e0206 */
[----:B------:R-:W-:Y:S02]  /*efa0*/  IMAD.MOV.U32 R6, RZ, RZ, -0x1 ;  /* 0xffffffffff067424 */ /* 0x000fe400078e00ff */
[----:B------:R-:W-:Y:S01]  /*efb0*/  IMAD.IADD R3, R5, 0x1, R3 ;  /* 0x0000000105037824 */ /* 0x000fe200078e0203 */
[----:B------:R-:W4:Y:S01]  /*efc0*/  LDC R12, c[0x0][0x608] ;  /* 0x00018200ff0c7b82 */ /* 0x000f220000000800 */
[----:B------:R-:W-:-:S02]  /*efd0*/  I2FP.F32.U32 R5, R0 ;  /* 0x0000000000057245 */ /* 0x000fc40000201000 */
[----:B0-----:R-:W-:-:S03]  /*efe0*/  ISETP.NE.U32.AND P0, PT, R20, RZ, PT ;  /* 0x000000ff1400720c */ /* 0x001fc60003f05070 */
[----:B------:R-:W-:Y:S01]  /*eff0*/  FMUL R5, R5, UR4 ;  /* 0x0000000405057c20 */ /* 0x000fe20008400000 */
[----:B------:R-:W-:Y:S01]  /*f000*/  ISETP.NE.AND.EX P0, PT, R21, RZ, PT, P0 ;  /* 0x000000ff1500720c */ /* 0x000fe20003f05300 */
[----:B------:R-:W0:Y:S01]  /*f010*/  LDC R7, c[0x0][0x658] ;  /* 0x00019600ff077b82 */ /* 0x000e220000000800 */
[-C--:B-1----:R-:W-:Y:S01]  /*f020*/  SHF.R.U64 R8, R4, R10.reuse, R3 ;  /* 0x0000000a04087219 */ /* 0x082fe20000001203 */
[----:B---3--:R-:W-:Y:S01]  /*f030*/  IMAD.MOV R4, RZ, RZ, -R9 ;  /* 0x000000ffff047224 */ /* 0x008fe200078e0a09 */
[----:B------:R-:W-:Y:S02]  /*f040*/  SHF.R.U32.HI R3, RZ, R10, R3 ;  /* 0x0000000aff037219 */ /* 0x000fe40000011603 */
[----:B------:R1:W3:Y:S03]  /*f050*/  F2I.U32.TRUNC.NTZ R10, R5 ;  /* 0x00000005000a7305 */ /* 0x0002e6000020f000 */
[----:B------:R-:W1:Y:S01]  /*f060*/  LDC R17, c[0x0][0x148] ;  /* 0x00005200ff117b82 */ /* 0x000e620000000800 */
[----:B--2---:R-:W-:-:S02]  /*f070*/  IMAD R19, R13, R4, R2 ;  /* 0x000000040d137224 */ /* 0x004fc400078e0202 */
[----:B------:R-:W-:-:S05]  /*f080*/  IMAD.MOV.U32 R4, RZ, RZ, 0x1 ;  /* 0x00000001ff047424 */ /* 0x000fca00078e00ff */
[----:B------:R-:W2:Y:S01]  /*f090*/  LDC R14, c[0x0][0x600] ;  /* 0x00018000ff0e7b82 */ /* 0x000ea20000000800 */
[-CC-:B----4-:R-:W-:Y:S02]  /*f0a0*/  SHF.R.U64 R13, R8, R12.reuse, R3.reuse ;  /* 0x0000000c080d7219 */ /* 0x190fe40000001203 */
[----:B------:R-:W-:-:S05]  /*f0b0*/  SHF.R.U32.HI R2, RZ, R12, R3 ;  /* 0x0000000cff027219 */ /* 0x000fca0000011603 */
[----:B------:R-:W4:Y:S01]  /*f0c0*/  LDC R16, c[0x0][0x648] ;  /* 0x00019200ff107b82 */ /* 0x000f220000000800 */
[-CC-:B0-----:R-:W-:Y:S02]  /*f0d0*/  SHF.R.U64 R15, R13, R7.reuse, R2.reuse ;  /* 0x000000070d0f7219 */ /* 0x181fe40000001202 */
[-C--:B------:R-:W-:Y:S02]  /*f0e0*/  SHF.L.U32 R6, R6, R7.reuse, RZ ;  /* 0x0000000706067219 */ /* 0x080fe400000006ff */
[-C--:B------:R-:W-:Y:S01]  /*f0f0*/  SHF.R.U32.HI R3, RZ, R7.reuse, R2 ;  /* 0x00000007ff037219 */ /* 0x080fe20000011602 */
[----:B------:R-:W-:Y:S01]  /*f100*/  IMAD.MOV.U32 R2, RZ, RZ, R15 ;  /* 0x000000ffff027224 */ /* 0x000fe200078e000f */
[----:B------:R-:W-:Y:S01]  /*f110*/  SHF.L.U32 R12, R4, R7, RZ ;  /* 0x00000007040c7219 */ /* 0x000fe200000006ff */
[----:B------:R-:W0:Y:S01]  /*f120*/  LDC R18, c[0x0][0x638] ;  /* 0x00018e00ff127b82 */ /* 0x000e220000000800 */
[----:B------:R-:W-:-:S07]  /*f130*/  LOP3.LUT R22, RZ, R6, RZ, 0x33, !PT ;  /* 0x00000006ff167212 */ /* 0x000fce00078e33ff */
        /* <DEDUP_REMOVED lines=12> */
.L_x_296:
[----:B----4-:R-:W-:Y:S01]  /*f200*/  SHF.R.U64 R3, R2, R16, R3 ;  /* 0x0000001002037219 */ /* 0x010fe20000001203 */
[----:B--2---:R-:W-:Y:S01]  /*f210*/  VIADD R5, R14, 0xffffffff ;  /* 0xffffffff0e057836 */ /* 0x004fe20000000000 */
[----:B------:R-:W-:Y:S01]  /*f220*/  LOP3.LUT R2, R13, R22, RZ, 0xc0, !PT ;  /* 0x000000160d027212 */ /* 0x000fe200078ec0ff */
[----:B------:R-:W-:Y:S02]  /*f230*/  IMAD.MOV R10, RZ, RZ, -R10 ;  /* 0x000000ffff0a7224 */ /* 0x000fe400078e0a0a */
[----:B------:R-:W-:Y:S02]  /*f240*/  IMAD.MOV R4, RZ, RZ, -R3 ;  /* 0x000000ffff047224 */ /* 0x000fe400078e0a03 */
[----:B------:R-:W-:Y:S01]  /*f250*/  IMAD R2, R12, R3, R2 ;  /* 0x000000030c027224 */ /* 0x000fe200078e0202 */
[----:B------:R-:W-:Y:S01]  /*f260*/  LOP3.LUT R3, R8, R5, RZ, 0xc0, !PT ;  /* 0x0000000508037212 */ /* 0x000fe200078ec0ff */
[----:B------:R-:W-:Y:S02]  /*f270*/  @P4 IMAD R19, R17, R10, R0 ;  /* 0x0000000a11134224 */ /* 0x000fe400078e0200 */
[----:B0-----:R-:W-:-:S02]  /*f280*/  IMAD R0, R4, R18, R15 ;  /* 0x0000001204007224 */ /* 0x001fc400078e020f */
[----:B------:R-:W-:Y:S02]  /*f290*/  IMAD R5, R2, R23, R19 ;  /* 0x0000001702057224 */ /* 0x000fe400078e0213 */
[----:B------:R-:W-:Y:S02]  /*f2a0*/  IMAD R0, R0, R14, R3 ;  /* 0x0000000e00007224 */ /* 0x000fe400078e0203 */
[----:B------:R-:W-:-:S03]  /*f2b0*/  IMAD.MOV.U32 R4, RZ, RZ, 0x1 ;  /* 0x00000001ff047424 */ /* 0x000fc600078e00ff */
[----:B------:R-:W-:Y:S02]  /*f2c0*/  SEL R6, R0, R5, !P4 ;  /* 0x0000000500067207 */ /* 0x000fe40006000000 */
[----:B------:R-:W-:-:S07]  /*f2d0*/  SEL R5, R5, R0, !P4 ;  /* 0x0000000005057207 */ /* 0x000fce0006000000 */
.L_x_294:
[----:B------:R-:W-:-:S08]  /*f2e0*/  NOP ;  /* 0x0000000000007918 */ /* 0x000fd00000000000 */
[----:B------:R-:W0:-:S00]  /*f2f0*/  USETMAXREG.DEALLOC.CTAPOOL 0x28 ;  /* 0x00000028000079c8 */ /* 0x000e0000080e0500 */
[----:B------:R-:W-:-:S13]  /*f300*/  ISETP.NE.AND P0, PT, RZ, UR8, PT ;  /* 0x00000008ff007c0c */ /* 0x000fda000bf05270 */
[----:B------:R-:W-:Y:S05]  /*f310*/  @P0 EXIT ;  /* 0x000000000000094d */ /* 0x000fea0003800000 */
[----:B0-----:R-:W-:Y:S01]  /*f320*/  LOP3.LUT P0, RZ, R4, 0xff, RZ, 0xc0, !PT ;  /* 0x000000ff04ff7812 */ /* 0x001fe2000780c0ff */
[----:B------:R-:W-:Y:S02]  /*f330*/  IMAD.MOV.U32 R0, RZ, RZ, 0x1 ;  /* 0x00000001ff007424 */ /* 0x000fe400078e00ff */
[----:B------:R-:W-:-:S10]  /*f340*/  IMAD.MOV.U32 R8, RZ, RZ, RZ ;  /* 0x000000ffff087224 */ /* 0x000fd400078e00ff */
[----:B------:R-:W-:Y:S05]  /*f350*/  @!P0 BRA `(.L_x_297) ;  /* 0x0000000c00588947 */ /* 0x000fea0003800000 */
[----:B------:R-:W0:Y:S01]  /*f360*/  S2R R2, SR_TID.X ;  /* 0x0000000000027919 */ /* 0x000e220000002100 */
[----:B------:R-:W-:Y:S01]  /*f370*/  ULDC UR4, c[0x0][0x28c] ;  /* 0x0000a30000047ab9 */ /* 0x000fe20000000800 */
[----:B------:R-:W-:Y:S01]  /*f380*/  ULDC UR6, c[0x0][0x658] ;  /* 0x0001960000067ab9 */ /* 0x000fe20000000800 */
[----:B------:R-:W-:Y:S01]  /*f390*/  UIADD3 UR10, UR4, 0x7f, URZ ;  /* 0x0000007f040a7890 */ /* 0x000fe2000fffe03f */
[----:B------:R-:W-:Y:S01]  /*f3a0*/  BSSY B0, `(.L_x_297) ;  /* 0x00000d1000007945 */ /* 0x000fe20003800000 */
[----:B------:R-:W-:Y:S01]  /*f3b0*/  UMOV UR7, 0xffffffff ;  /* 0xffffffff00077882 */ /* 0x000fe20000000000 */
[----:B------:R-:W-:Y:S01]  /*f3c0*/  ULDC UR5, c[0x0][0x600] ;  /* 0x0001800000057ab9 */ /* 0x000fe20000000800 */
[----:B------:R-:W-:Y:S01]  /*f3d0*/  UMOV UR9, 0x1 ;  /* 0x0000000100097882 */ /* 0x000fe20000000000 */
[----:B------:R-:W-:Y:S01]  /*f3e0*/  USHF.L.U32 UR7, UR7, UR6, URZ ;  /* 0x0000000607077299 */ /* 0x000fe2000800063f */
[----:B------:R-:W-:Y:S01]  /*f3f0*/  IMAD.MOV.U32 R9, RZ, RZ, 0x1 ;  /* 0x00000001ff097424 */ /* 0x000fe200078e00ff */
[----:B------:R-:W-:Y:S01]  /*f400*/  UIADD3 UR4, UR5, -0x1, URZ ;  /* 0xffffffff05047890 */ /* 0x000fe2000fffe03f */
[----:B------:R-:W-:Y:S01]  /*f410*/  IMAD.MOV.U32 R0, RZ, RZ, 0x1 ;  /* 0x00000001ff007424 */ /* 0x000fe200078e00ff */
[----:B------:R-:W-:Y:S01]  /*f420*/  USHF.R.S32.HI UR11, URZ, 0x1f, UR10 ;  /* 0x0000001f3f0b7899 */ /* 0x000fe2000801140a */
[----:B------:R-:W-:Y:S01]  /*f430*/  IMAD.MOV.U32 R8, RZ, RZ, RZ ;  /* 0x000000ffff087224 */ /* 0x000fe200078e00ff */
[----:B------:R-:W-:Y:S01]  /*f440*/  ULDC UR8, c[0x0][0xc] ;  /* 0x0000030000087ab9 */ /* 0x000fe20000000800 */
[----:B------:R-:W-:-:S02]  /*f450*/  USHF.L.U32 UR5, UR9, UR6, URZ ;  /* 0x0000000609057299 */ /* 0x000fc4000800063f */
[----:B------:R-:W-:Y:S01]  /*f460*/  ULEA.HI UR11, UR11, UR10, URZ, 0x7 ;  /* 0x0000000a0b0b7291 */ /* 0x000fe2000f8f383f */
[----:B------:R-:W-:Y:S01]  /*f470*/  ULDC UR9, c[0x0][0x10] ;  /* 0x0000040000097ab9 */ /* 0x000fe20000000800 */
[----:B------:R-:W-:Y:S02]  /*f480*/  ULOP3.LUT UR6, URZ, UR7, URZ, 0x33, !UPT ;  /* 0x000000073f067292 */ /* 0x000fe4000f8e333f */
[----:B------:R-:W-:Y:S01]  /*f490*/  UIMAD.WIDE.U32 UR8, UR8, UR9, URZ ;  /* 0x00000009080872a5 */ /* 0x000fe2000f8e003f */
[----:B------:R-:W-:Y:S01]  /*f4a0*/  ULDC UR7, c[0x0][0x14] ;  /* 0x0000050000077ab9 */ /* 0x000fe20000000800 */
[----:B------:R-:W-:Y:S02]  /*f4b0*/  USHF.R.S32.HI UR20, URZ, 0x7, UR11 ;  /* 0x000000073f147899 */ /* 0x000fe4000801140b */
[----:B------:R-:W-:Y:S02]  /*f4c0*/  UIMAD.WIDE.U32 UR22, UR8, UR7, URZ ;  /* 0x00000007081672a5 */ /* 0x000fe4000f8e003f */
[----:B------:R-:W-:-:S02]  /*f4d0*/  UIMAD UR18, UR9, UR7, URZ ;  /* 0x00000007091272a4 */ /* 0x000fc4000f8e023f */
[----:B------:R-:W-:Y:S01]  /*f4e0*/  ULOP3.LUT UR26, UR13, 0x2, URZ, 0xfc, !UPT ;  /* 0x000000020d1a7892 */ /* 0x000fe2000f8efc3f */
[C---:B0-----:R-:W-:Y:S01]  /*f4f0*/  LOP3.LUT P2, RZ, R2.reuse, 0x7f, RZ, 0xc0, !PT ;  /* 0x0000007f02ff7812 */ /* 0x041fe2000784c0ff */
[----:B------:R-:W-:Y:S01]  /*f500*/  UIADD3 UR18, UR23, UR18, URZ ;  /* 0x0000001217127290 */ /* 0x000fe2000fffe03f */
[----:B------:R-:W-:Y:S01]  /*f510*/  LOP3.LUT P0, RZ, R2, 0x1f, RZ, 0xc0, !PT ;  /* 0x0000001f02ff7812 */ /* 0x000fe2000780c0ff */
[----:B------:R-:W-:Y:S01]  /*f520*/  UIADD3 UR27, UR20, 0x1, URZ ;  /* 0x00000001141b7890 */ /* 0x000fe2000fffe03f */
[----:B------:R-:W-:Y:S02]  /*f530*/  ULDC.64 UR24, c[0x0][0x198] ;  /* 0x0000660000187ab9 */ /* 0x000fe40000000a00 */
[----:B------:R-:W-:-:S13]  /*f540*/  PLOP3.LUT P0, PT, P0, P2, PT, 0x8a, 0x0 ;  /* 0x000000000000781c */ /* 0x000fda0000705172 */
.L_x_309:
[----:B------:R-:W-:-:S03]  /*f550*/  UMOV UR7, 0xffffffff ;  /* 0xffffffff00077882 */ /* 0x000fc60000000000 */
[----:B------:R-:W-:Y:S05]  /*f560*/  BRA.DIV UR7, `(.L_x_298) ;  /* 0x00000012073c7947 */ /* 0x000fea000b800000 */
[----:B------:R-:W-:-:S13]  /*f570*/  ELECT P1, URZ, PT ;  /* 0x00000000003f782f */ /* 0x000fda0003820000 */
.L_x_323:
[----:B------:R-:W0:Y:S01]  /*f580*/  LDC R2, c[0x0][0x28c] ;  /* 0x0000a300ff027b82 */ /* 0x000e220000000800 */
[----:B------:R-:W-:Y:S01]  /*f590*/  BSSY B1, `(.L_x_299) ;  /* 0x0000038000017945 */ /* 0x000fe20003800000 */
[----:B0-----:R-:W-:-:S13]  /*f5a0*/  ISETP.LT.OR P1, PT, R2, 0x1, !P1 ;  /* 0x000000010200780c */ /* 0x001fda0004f21670 */
[----:B------:R-:W-:Y:S05]  /*f5b0*/  @P1 BRA `(.L_x_300) ;  /* 0x0000000000d41947 */ /* 0x000fea0003800000 */
[----:B------:R-:W-:Y:S02]  /*f5c0*/  IMAD.SHL.U32 R6, R6, 0x80, RZ ;  /* 0x0000008006067824 */ /* 0x000fe400078e00ff */
[----:B------:R-:W-:Y:S02]  /*f5d0*/  IMAD.SHL.U32 R7, R5, 0x100, RZ ;  /* 0x0000010005077824 */ /* 0x000fe400078e00ff */
[----:B------:R-:W-:Y:S02]  /*f5e0*/  IMAD.MOV.U32 R12, RZ, RZ, RZ ;  /* 0x000000ffff0c7224 */ /* 0x000fe400078e00ff */
[----:B------:R-:W-:Y:S02]  /*f5f0*/  IMAD.U32 R14, RZ, RZ, UR27 ;  /* 0x0000001bff0e7e24 */ /* 0x000fe4000f8e00ff */
[----:B------:R-:W-:Y:S02]  /*f600*/  IMAD.MOV.U32 R2, RZ, RZ, R0 ;  /* 0x000000ffff027224 */ /* 0x000fe400078e0000 */
[----:B------:R-:W-:-:S07]  /*f610*/  IMAD.MOV.U32 R3, RZ, RZ, R8 ;  /* 0x000000ffff037224 */ /* 0x000fce00078e0008 */
.L_x_304:
[----:B------:R-:W0:Y:S01]  /*f620*/  S2R R5, SR_CgaCtaId ;  /* 0x0000000000057919 */ /* 0x000e220000008800 */
[----:B------:R-:W-:-:S04]  /*f630*/  MOV R4, 0x400 ;  /* 0x0000040000047802 */ /* 0x000fc80000000f00 */
[----:B0-----:R-:W-:Y:S02]  /*f640*/  LEA R10, R5, R4, 0x18 ;  /* 0x00000004050a7211 */ /* 0x001fe400078ec0ff */
[----:B------:R-:W-:Y:S01]  /*f650*/  SHF.L.U32 R4, R2, 0x1f, RZ ;  /* 0x0000001f02047819 */ /* 0x000fe200000006ff */
[----:B------:R-:W0:Y:S02]  /*f660*/  @!P2 LDC R5, c[0x0][0x500] ;  /* 0x00014000ff05ab82 */ /* 0x000e240000000800 */
[----:B------:R-:W-:-:S04]  /*f670*/  IMAD R13, R3, 0x8, R10 ;  /* 0x00000008030d7824 */ /* 0x000fc800078e020a */
[----:B------:R-:W1:Y:S02]  /*f680*/  SYNCS.PHASECHK.TRANS64.TRYWAIT P1, [R13+URZ+0x38], R4 ;  /* 0x000038040d0075a7 */ /* 0x000e64000802017f */
[----:B-1----:R-:W-:Y:S05]  /*f690*/  @!P1 BRA `(.L_x_301) ;  /* 0x0000001000109947 */ /* 0x002fea0003800000 */
.L_x_324:
[----:B------:R-:W-:Y:S01]  /*f6a0*/  UPRMT UR7, UR26, 0x9910, URZ ;  /* 0x000099101a077896 */ /* 0x000fe2000800003f */
[----:B0-----:R0:W-:Y:S03]  /*f6b0*/  @!P2 SYNCS.ARRIVE.TRANS64 RZ, [R13+URZ], R5 ;  /* 0x000000050dffa9a7 */ /* 0x0011e6000800003f */
[----:B------:R-:W-:-:S06]  /*f6c0*/  UISETP.NE.AND UP0, UPT, UR7, 0x2, UPT ;  /* 0x000000020700788c */ /* 0x000fcc000bf05270 */
[----:B------:R-:W-:-:S13]  /*f6d0*/  PLOP3.LUT P1, PT, PT, PT, UP0, 0x80, 0x0 ;  /* 0x000000000000781c */ /* 0x000fda0003f2f008 */
[----:B0-----:R-:W-:Y:S05]  /*f6e0*/  @P1 BRA `(.L_x_302) ;  /* 0x0000000000041947 */ /* 0x001fea0003800000 */
[----:B------:R-:W-:Y:S01]  /*f6f0*/  BPT.TRAP 0x1 ;  /* 0x000000040000795c */ /* 0x000fe20000300000 */
.L_x_302:
[----:B------:R-:W-:Y:S05]  /*f700*/  @P0 BRA `(.L_x_303) ;  /* 0x0000000000040947 */ /* 0x000fea0003800000 */
[----:B------:R-:W-:Y:S01]  /*f710*/  BPT.TRAP 0x1 ;  /* 0x000000040000795c */ /* 0x000fe20000300000 */
.L_x_303:
[--C-:B-1----:R-:W-:Y:S01]  /*f720*/  IMAD R4, R3, 0x8000, R10.reuse ;  /* 0x0000800003047824 */ /* 0x102fe200078e020a */
[----:B------:R-:W-:Y:S01]  /*f730*/  R2UR UR9, R13 ;  /* 0x000000000d0972ca */ /* 0x000fe200000e0000 */
[----:B------:R-:W-:Y:S01]  /*f740*/  IMAD R10, R3, 0x4000, R10 ;  /* 0x00004000030a7824 */ /* 0x000fe200078e020a */
[----:B------:R-:W-:Y:S01]  /*f750*/  UIADD3 UR14, UP0, UR24, 0xf0, URZ ;  /* 0x000000f0180e7890 */ /* 0x000fe2000ff1e03f */
[----:B------:R-:W-:Y:S01]  /*f760*/  VIADD R14, R14, 0xffffffff ;  /* 0xffffffff0e0e7836 */ /* 0x000fe20000000000 */
[----:B------:R-:W-:Y:S01]  /*f770*/  R2UR UR7, R4 ;  /* 0x00000000040772ca */ /* 0x000fe200000e0000 */
[----:B------:R-:W-:Y:S01]  /*f780*/  UIADD3 UR28, UP1, UR24, 0x1f0, URZ ;  /* 0x000001f0181c7890 */ /* 0x000fe2000ff3e03f */
[----:B------:R-:W-:Y:S01]  /*f790*/  R2UR UR8, R10 ;  /* 0x000000000a0872ca */ /* 0x000fe200000e0000 */
[----:B------:R-:W-:Y:S01]  /*f7a0*/  UIADD3.X UR15, URZ, UR25, URZ, UP0, !UPT ;  /* 0x000000193f0f7290 */ /* 0x000fe200087fe43f */
[----:B------:R-:W-:Y:S01]  /*f7b0*/  R2UR UR11, R7 ;  /* 0x00000000070b72ca */ /* 0x000fe200000e0000 */
[----:B------:R-:W-:Y:S01]  /*f7c0*/  VIADD R3, R3, 0x1 ;  /* 0x0000000103037836 */ /* 0x000fe20000000000 */
[----:B------:R-:W-:Y:S01]  /*f7d0*/  R2UR UR10, R12 ;  /* 0x000000000c0a72ca */ /* 0x000fe200000e0000 */
[----:B------:R-:W-:Y:S01]  /*f7e0*/  UIADD3.X UR29, URZ, UR25, URZ, UP1, !UPT ;  /* 0x000000193f1d7290 */ /* 0x000fe20008ffe43f */
[----:B------:R-:W-:Y:S01]  /*f7f0*/  R2UR UR12, R11 ;  /* 0x000000000b0c72ca */ /* 0x000fe200000e0000 */
[----:B------:R-:W-:Y:S01]  /*f800*/  UMOV UR16, 0x0 ;  /* 0x0000000000107882 */ /* 0x000fe20000000000 */
[----:B------:R-:W-:Y:S01]  /*f810*/  R2UR UR21, R6 ;  /* 0x00000000061572ca */ /* 0x000fe200000e0000 */
[----:B------:R-:W-:Y:S01]  /*f820*/  UMOV UR17, 0x10000000 ;  /* 0x1000000000117882 */ /* 0x000fe20000000000 */
[----:B------:R-:W-:Y:S01]  /*f830*/  ISETP.GT.AND P3, PT, R14, 0x1, PT ;  /* 0x000000010e00780c */ /* 0x000fe20003f64270 */
[----:B------:R-:W-:Y:S01]  /*f840*/  UIADD3 UR7, UR7, 0x180, URZ ;  /* 0x0000018007077890 */ /* 0x000fe2000fffe03f */
[----:B------:R-:W-:Y:S01]  /*f850*/  ISETP.NE.AND P1, PT, R3, 0x7, PT ;  /* 0x000000070300780c */ /* 0x000fe20003f25270 */
[----:B------:R-:W-:Y:S01]  /*f860*/  UIADD3 UR19, UR8, 0x38180, URZ ;  /* 0x0003818008137890 */ /* 0x000fe2000fffe03f */
[----:B------:R-:W-:-:S02]  /*f870*/  VIADD R12, R12, 0x80 ;  /* 0x000000800c0c7836 */ /* 0x000fc40000000000 */
[----:B------:R-:W-:Y:S02]  /*f880*/  SEL R5, RZ, 0x1, P1 ;  /* 0x00000001ff057807 */ /* 0x000fe40000800000 */
[----:B------:R-:W-:Y:S01]  /*f890*/  UMOV UR8, UR7 ;  /* 0x0000000700087c82 */ /* 0x000fe20008000000 */
[----:B------:R-:W-:Y:S01]  /*f8a0*/  SEL R3, R3, RZ, P1 ;  /* 0x000000ff03037207 */ /* 0x000fe20000800000 */
[----:B------:R0:W-:Y:S01]  /*f8b0*/  UTMALDG.3D [UR8], [UR14], desc[UR16] ;  /* 0x000010080e0075b4 */ /* 0x0001e20008011000 */
[----:B------:R-:W-:Y:S01]  /*f8c0*/  LOP3.LUT R2, R2, R5, RZ, 0x3c, !PT ;  /* 0x0000000502027212 */ /* 0x000fe200078e3cff */
[----:B0-----:R-:W-:Y:S01]  /*f8d0*/  UMOV UR8, UR19 ;  /* 0x0000001300087c82 */ /* 0x001fe20008000000 */
[----:B------:R-:W-:Y:S02]  /*f8e0*/  UMOV UR11, UR21 ;  /* 0x00000015000b7c82 */ /* 0x000fe40008000000 */
[----:B------:R0:W-:Y:S02]  /*f8f0*/  UTMALDG.3D [UR8], [UR28], desc[UR16] ;  /* 0x000010081c0075b4 */ /* 0x0001e40008011000 */
[----:B0-----:R-:W-:Y:S05]  /*f900*/  @P3 BRA `(.L_x_304) ;  /* 0xfffffffc00443947 */ /* 0x001fea000383ffff */
.L_x_300:
[----:B------:R-:W-:Y:S05]  /*f910*/  BSYNC B1 ;  /* 0x0000000000017941 */ /* 0x000fea0003800000 */
.L_x_299:
[----:B------:R-:W2:Y:S01]  /*f920*/  LDL.LU R15, [R1+0x70] ;  /* 0x00007000010f7983 */ /* 0x000ea20000300800 */
[----:B------:R-:W-:Y:S01]  /*f930*/  LOP3.LUT P5, RZ, R9, 0xff, RZ, 0xc0, !PT ;  /* 0x000000ff09ff7812 */ /* 0x000fe200078ac0ff */
[----:B------:R-:W-:Y:S01]  /*f940*/  VIADD R8, R8, UR20 ;  /* 0x0000001408087c36 */ /* 0x000fe20008000000 */
[----:B------:R-:W-:Y:S01]  /*f950*/  ULDC.64 UR8, c[0x0][0x650] ;  /* 0x0001940000087ab9 */ /* 0x000fe20000000a00 */
[----:B------:R-:W3:Y:S01]  /*f960*/  LDL.LU R13, [R1+0x74] ;  /* 0x00007400010d7983 */ /* 0x000ee20000300800 */
[----:B------:R-:W-:Y:S01]  /*f970*/  IMAD.U32 R6, RZ, RZ, UR20 ;  /* 0x00000014ff067e24 */ /* 0x000fe2000f8e00ff */
[----:B------:R-:W-:Y:S01]  /*f980*/  UISETP.GE.U32.AND UP0, UPT, UR20, 0x7, UPT ;  /* 0x000000071400788c */ /* 0x000fe2000bf06070 */
[C---:B------:R-:W-:Y:S01]  /*f990*/  ISETP.GT.U32.AND P1, PT, R8.reuse, 0x6, PT ;  /* 0x000000060800780c */ /* 0x040fe20003f24070 */
[----:B------:R-:W-:Y:S01]  /*f9a0*/  IMAD.WIDE.U32 R2, R8, 0x24924925, RZ ;  /* 0x2492492508027825 */ /* 0x000fe200078e00ff */
[----:B------:R-:W-:Y:S01]  /*f9b0*/  BSSY B1, `(.L_x_305) ;  /* 0x000006d000017945 */ /* 0x000fe20003800000 */
[----:B------:R-:W-:-:S02]  /*f9c0*/  PRMT R9, RZ, 0x7610, R9 ;  /* 0x00007610ff097816 */ /* 0x000fc40000000009 */
[----:B------:R-:W-:Y:S01]  /*f9d0*/  ISETP.LT.U32.AND P1, PT, R6, 0x7, P1 ;  /* 0x000000070600780c */ /* 0x000fe20000f21070 */
[----:B------:R-:W-:Y:S01]  /*f9e0*/  IMAD.IADD R2, R8, 0x1, -R3 ;  /* 0x0000000108027824 */ /* 0x000fe200078e0a03 */
[----:B------:R-:W0:Y:S01]  /*f9f0*/  @P5 S2R R5, SR_CgaCtaId ;  /* 0x0000000000055919 */ /* 0x000e220000008800 */
[----:B------:R-:W-:Y:S01]  /*fa00*/  @P5 MOV R4, 0x400 ;  /* 0x0000040000045802 */ /* 0x000fe20000000f00 */
[----:B------:R-:W-:Y:S01]  /*fa10*/  IMAD.MOV.U32 R6, RZ, RZ, -0x1 ;  /* 0xffffffffff067424 */ /* 0x000fe200078e00ff */
[----:B------:R-:W-:Y:S01]  /*fa20*/  PLOP3.LUT P3, PT, PT, PT, UP0, 0x80, 0x0 ;  /* 0x000000000000781c */ /* 0x000fe20003f6f008 */
[----:B------:R-:W-:Y:S01]  /*fa30*/  IMAD.MOV.U32 R11, RZ, RZ, -0x1 ;  /* 0xffffffffff0b7424 */ /* 0x000fe200078e00ff */
[----:B------:R-:W-:-:S04]  /*fa40*/  LEA.HI R2, R2, R3, RZ, 0x1f ;  /* 0x0000000302027211 */ /* 0x000fc800078ff8ff */
[--C-:B------:R-:W-:Y:S02]  /*fa50*/  SHF.R.U32.HI R3, RZ, 0x2, R2.reuse ;  /* 0x00000002ff037819 */ /* 0x100fe40000011602 */
[----:B------:R-:W-:-:S03]  /*fa60*/  PRMT R2, RZ, 0x7610, R2 ;  /* 0x00007610ff027816 */ /* 0x000fc60000000002 */
[----:B------:R-:W-:Y:S01]  /*fa70*/  IMAD R8, R3, -0x7, R8 ;  /* 0xfffffff903087824 */ /* 0x000fe200078e0208 */
[----:B0-----:R-:W-:Y:S02]  /*fa80*/  @P5 LEA R4, R5, R4, 0x18 ;  /* 0x0000000405045211 */ /* 0x001fe400078ec0ff */
[----:B------:R-:W-:Y:S02]  /*fa90*/  SEL R5, RZ, 0x1, !P1 ;  /* 0x00000001ff057807 */ /* 0x000fe40004800000 */
[----:B------:R0:W-:Y:S02]  /*faa0*/  @P5 SYNCS.ARRIVE.TRANS64.A1T0 RZ, [R4+URZ+0x88], RZ ;  /* 0x000088ff04ff59a7 */ /* 0x0001e4000810003f */
[----:B------:R-:W-:Y:S01]  /*fab0*/  LOP3.LUT R0, R0, R5, RZ, 0x3c, !PT ;  /* 0x0000000500007212 */ /* 0x000fe200078e3cff */
[----:B------:R-:W-:-:S03]  /*fac0*/  IMAD.MOV.U32 R5, RZ, RZ, -0x1 ;  /* 0xffffffffff057424 */ /* 0x000fc600078e00ff */
[----:B------:R-:W-:Y:S02]  /*fad0*/  @P3 LOP3.LUT R0, R0, 0x1, R3, 0x78, !PT ;  /* 0x0000000100003812 */ /* 0x000fe400078e7803 */
[----:B---3--:R-:W-:-:S04]  /*fae0*/  IADD3 R13, P1, R13, UR22, RZ ;  /* 0x000000160d0d7c10 */ /* 0x008fc8000ff3e0ff */
[----:B--2---:R-:W-:Y:S01]  /*faf0*/  IADD3.X R15, R15, UR18, RZ, P1, !PT ;  /* 0x000000120f0f7c10 */ /* 0x004fe20008ffe4ff */
[----:B------:R0:W-:Y:S01]  /*fb00*/  STL [R1+0x74], R13 ;  /* 0x0000740d01007387 */ /* 0x0001e20000100800 */
[----:B------:R-:W-:-:S03]  /*fb10*/  ISETP.GE.U32.AND P1, PT, R13, UR8, PT ;  /* 0x000000080d007c0c */ /* 0x000fc6000bf26070 */
[----:B------:R0:W-:Y:S01]  /*fb20*/  STL [R1+0x70], R15 ;  /* 0x0000700f01007387 */ /* 0x0001e20000100800 */
[----:B------:R-:W-:-:S13]  /*fb30*/  ISETP.GE.U32.AND.EX P1, PT, R15, UR9, PT, P1 ;  /* 0x000000090f007c0c */ /* 0x000fda000bf26110 */
[----:B0-----:R-:W-:Y:S05]  /*fb40*/  @P1 BRA `(.L_x_306) ;  /* 0x00000004004c1947 */ /* 0x001fea0003800000 */
[----:B------:R-:W-:Y:S01]  /*fb50*/  ULDC.64 UR8, c[0x0][0x628] ;  /* 0x00018a0000087ab9 */ /* 0x000fe20000000a00 */
[----:B------:R-:W0:Y:S01]  /*fb60*/  S2R R12, SR_CTAID.X ;  /* 0x00000000000c7919 */ /* 0x000e220000002500 */
[----:B------:R-:W-:Y:S01]  /*fb70*/  ISETP.NE.U32.AND P1, PT, RZ, UR8, PT ;  /* 0x00000008ff007c0c */ /* 0x000fe2000bf25070 */
[----:B------:R-:W-:Y:S01]  /*fb80*/  ULDC UR10, c[0x0][0x630] ;  /* 0x00018c00000a7ab9 */ /* 0x000fe20000000800 */
[----:B------:R-:W-:Y:S01]  /*fb90*/  IMAD.MOV.U32 R2, RZ, RZ, R13 ;  /* 0x000000ffff027224 */ /* 0x000fe200078e000d */
[----:B------:R-:W1:Y:S01]  /*fba0*/  S2R R10, SR_CTAID.Y ;  /* 0x00000000000a7919 */ /* 0x000e620000002600 */
[----:B------:R-:W-:Y:S01]  /*fbb0*/  ISETP.NE.AND.EX P1, PT, RZ, UR9, PT, P1 ;  /* 0x00000009ff007c0c */ /* 0x000fe2000bf25310 */
[----:B------:R-:W-:-:S12]  /*fbc0*/  IMAD.MOV.U32 R3, RZ, RZ, R15 ;  /* 0x000000ffff037224 */ /* 0x000fd800078e000f */
[----:B------:R-:W-:Y:S05]  /*fbd0*/  @!P1 BRA `(.L_x_307) ;  /* 0x0000000000289947 */ /* 0x000fea0003800000 */
[----:B------:R-:W-:Y:S02]  /*fbe0*/  ULDC UR7, c[0x0][0x634] ;  /* 0x00018d0000077ab9 */ /* 0x000fe40000000800 */
[----:B------:R-:W-:-:S05]  /*fbf0*/  IADD3 R7, P1, R13, UR7, RZ ;  /* 0x000000070d077c10 */ /* 0x000fca000ff3e0ff */
[----:B------:R-:W-:-:S04]  /*fc00*/  IMAD.X R11, RZ, RZ, R15, P1 ;  /* 0x000000ffff0b7224 */ /* 0x000fc800008e060f */
[----:B------:R-:W-:-:S04]  /*fc10*/  IMAD.WIDE.U32 R4, R11, UR8, RZ ;  /* 0x000000080b047c25 */ /* 0x000fc8000f8e00ff */
[----:B------:R-:W-:-:S04]  /*fc20*/  IMAD.WIDE.U32 R4, P1, R7, UR9, R4 ;  /* 0x0000000907047c25 */ /* 0x000fc8000f820004 */
[----:B------:R-:W-:-:S04]  /*fc30*/  IMAD.WIDE.U32 R6, R7, UR8, RZ ;  /* 0x0000000807067c25 */ /* 0x000fc8000f8e00ff */
[----:B------:R-:W-:Y:S01]  /*fc40*/  IMAD.X R3, RZ, RZ, RZ, P1 ;  /* 0x000000ffff037224 */ /* 0x000fe200008e06ff */
[----:B------:R-:W-:Y:S01]  /*fc50*/  IADD3 RZ, P1, R7, R4, RZ ;  /* 0x0000000407ff7210 */ /* 0x000fe20007f3e0ff */
[----:B------:R-:W-:-:S04]  /*fc60*/  IMAD.MOV.U32 R2, RZ, RZ, R5 ;  /* 0x000000ffff027224 */ /* 0x000fc800078e0005 */
[----:B------:R-:W-:-:S08]  /*fc70*/  IMAD.WIDE.U32.X R2, R11, UR9, R2, P1 ;  /* 0x000000090b027c25 */ /* 0x000fd000088e0402 */
.L_x_307:
[--C-:B------:R-:W-:Y:S01]  /*fc80*/  SHF.R.U64 R11, R2, UR10, R3.reuse ;  /* 0x0000000a020b7c19 */ /* 0x100fe20008001203 */
[----:B------:R-:W-:Y:S01]  /*fc90*/  ULDC.64 UR8, c[0x0][0x620] ;  /* 0x0001880000087ab9 */ /* 0x000fe20000000a00 */
[----:B------:R-:W-:Y:S01]  /*fca0*/  SHF.R.U32.HI R2, RZ, UR10, R3 ;  /* 0x0000000aff027c19 */ /* 0x000fe20008011603 */
[----:B------:R-:W-:Y:S01]  /*fcb0*/  IMAD.MOV.U32 R3, RZ, RZ, R15 ;  /* 0x000000ffff037224 */ /* 0x000fe200078e000f */
[----:B------:R-:W-:Y:S01]  /*fcc0*/  IADD3 R5, P1, RZ, -R11, RZ ;  /* 0x8000000bff057210 */ /* 0x000fe20007f3e0ff */
[----:B------:R-:W-:Y:S01]  /*fcd0*/  ULDC UR7, c[0x0][0x150] ;  /* 0x0000540000077ab9 */ /* 0x000fe20000000800 */
[----:B0-----:R-:W-:Y:S01]  /*fce0*/  I2FP.F32.U32 R6, R12 ;  /* 0x0000000c00067245 */ /* 0x001fe20000201000 */
[----:B------:R-:W0:Y:S01]  /*fcf0*/  LDC R7, c[0x0][0x144] ;  /* 0x00005100ff077b82 */ /* 0x000e220000000800 */
[----:B------:R-:W-:Y:S01]  /*fd00*/  ULDC.64 UR10, c[0x0][0x640] ;  /* 0x00019000000a7ab9 */ /* 0x000fe20000000a00 */
[----:B------:R-:W-:Y:S01]  /*fd10*/  IMAD.X R2, RZ, RZ, ~R2, P1 ;  /* 0x000000ffff027224 */ /* 0x000fe200008e0e02 */
[----:B------:R-:W-:Y:S01]  /*fd20*/  ISETP.NE.U32.AND P1, PT, RZ, UR10, PT ;  /* 0x0000000aff007c0c */ /* 0x000fe2000bf25070 */
[----:B------:R-:W-:Y:S01]  /*fd30*/  FMUL R6, R6, UR7 ;  /* 0x0000000706067c20 */ /* 0x000fe20008400000 */
[----:B------:R-:W-:Y:S01]  /*fd40*/  ULDC UR7, c[0x0][0x618] ;  /* 0x0001860000077ab9 */ /* 0x000fe20000000800 */
[----:B------:R-:W-:Y:S01]  /*fd50*/  IMAD R4, R2, UR8, RZ ;  /* 0x0000000802047c24 */ /* 0x000fe2000f8e02ff */
[----:B------:R-:W-:Y:S01]  /*fd60*/  ISETP.NE.AND.EX P1, PT, RZ, UR11, PT, P1 ;  /* 0x0000000bff007c0c */ /* 0x000fe2000bf25310 */
[----:B------:R-:W-:Y:S01]  /*fd70*/  IMAD.MOV.U32 R2, RZ, RZ, R13 ;  /* 0x000000ffff027224 */ /* 0x000fe200078e000d */
[----:B------:R-:W2:Y:S01]  /*fd80*/  LDC R15, c[0x0][0x148] ;  /* 0x00005200ff0f7b82 */ /* 0x000ea20000000800 */
[----:B------:R-:W3:Y:S02]  /*fd90*/  F2I.U32.TRUNC.NTZ R6, R6 ;  /* 0x0000000600067305 */ /* 0x000ee4000020f000 */
[----:B------:R-:W-:Y:S01]  /*fda0*/  IMAD.WIDE.U32 R2, R5, UR8, R2 ;  /* 0x0000000805027c25 */ /* 0x000fe2000f8e0002 */
[----:B------:R-:W-:-:S03]  /*fdb0*/  ULDC UR8, c[0x0][0x154] ;  /* 0x0000550000087ab9 */ /* 0x000fc60000000800 */
[----:B------:R-:W-:Y:S01]  /*fdc0*/  IMAD R5, R5, UR9, R4 ;  /* 0x0000000905057c24 */ /* 0x000fe2000f8e0204 */
[----:B------:R-:W-:-:S03]  /*fdd0*/  ULDC UR9, c[0x0][0x608] ;  /* 0x0001820000097ab9 */ /* 0x000fc60000000800 */
[----:B------:R-:W-:-:S05]  /*fde0*/  IMAD.IADD R3, R3, 0x1, R5 ;  /* 0x0000000103037824 */ /* 0x000fca00078e0205 */
[----:B------:R-:W-:Y:S01]  /*fdf0*/  SHF.R.U64 R13, R2, UR7, R3 ;  /* 0x00000007020d7c19 */ /* 0x000fe20008001203 */
[----:B---3--:R-:W-:Y:S01]  /*fe00*/  IMAD.MOV R6, RZ, RZ, -R6 ;  /* 0x000000ffff067224 */ /* 0x008fe200078e0a06 */
[----:B-1----:R-:W-:-:S03]  /*fe10*/  I2FP.F32.U32 R2, R10 ;  /* 0x0000000a00027245 */ /* 0x002fc60000201000 */
[----:B0-----:R-:W-:Y:S02]  /*fe20*/  IMAD R19, R7, R6, R12 ;  /* 0x0000000607137224 */ /* 0x001fe400078e020c */
[----:B------:R-:W-:Y:S01]  /*fe30*/  FMUL R4, R2, UR8 ;  /* 0x0000000802047c20 */ /* 0x000fe20008400000 */
[----:B------:R-:W-:Y:S01]  /*fe40*/  SHF.R.U32.HI R2, RZ, UR7, R3 ;  /* 0x00000007ff027c19 */ /* 0x000fe20008011603 */
[----:B------:R-:W-:Y:S02]  /*fe50*/  ULDC UR7, c[0x0][0x658] ;  /* 0x0001960000077ab9 */ /* 0x000fe40000000800 */
[----:B------:R0:W1:Y:S01]  /*fe60*/  F2I.U32.TRUNC.NTZ R18, R4 ;  /* 0x0000000400127305 */ /* 0x000062000020f000 */
[--C-:B------:R-:W-:Y:S02]  /*fe70*/  SHF.R.U64 R16, R13, UR9, R2.reuse ;  /* 0x000000090d107c19 */ /* 0x100fe40008001202 */
[----:B------:R-:W-:-:S04]  /*fe80*/  SHF.R.U32.HI R3, RZ, UR9, R2 ;  /* 0x00000009ff037c19 */ /* 0x000fc80008011602 */
[--C-:B------:R-:W-:Y:S02]  /*fe90*/  SHF.R.U64 R14, R16, UR7, R3.reuse ;  /* 0x00000007100e7c19 */ /* 0x100fe40008001203 */
[----:B------:R-:W-:-:S03]  /*fea0*/  SHF.R.U32.HI R3, RZ, UR7, R3 ;  /* 0x00000007ff037c19 */ /* 0x000fc60008011603 */
[----:B------:R-:W-:Y:S01]  /*feb0*/  IMAD.MOV.U32 R2, RZ, RZ, R14 ;  /* 0x000000ffff027224 */ /* 0x000fe200078e000e */
[----:B0-2---:R-:W-:Y:S06]  /*fec0*/  @!P1 BRA `(.L_x_308) ;  /* 0x0000000000289947 */ /* 0x005fec0003800000 */
        /* <DEDUP_REMOVED lines=10> */
.L_x_308:
[----:B------:R-:W-:Y:S01]  /*ff70*/  ULDC UR7, c[0x0][0x648] ;  /* 0x0001920000077ab9 */ /* 0x000fe20000000800 */
[----:B-1----:R-:W-:Y:S01]  /*ff80*/  IMAD.MOV R18, RZ, RZ, -R18 ;  /* 0x000000ffff127224 */ /* 0x002fe200078e0a12 */
[----:B------:R-:W-:Y:S01]  /*ff90*/  SHF.R.U64 R3, R2, UR7, R3 ;  /* 0x0000000702037c19 */ /* 0x000fe20008001203 */
[----:B------:R-:W-:Y:S01]  /*ffa0*/  ULDC UR7, c[0x0][0x638] ;  /* 0x00018e0000077ab9 */ /* 0x000fe20000000800 */
[----:B------:R-:W-:Y:S01]  /*ffb0*/  LOP3.LUT R2, R16, UR6, RZ, 0xc0, !PT ;  /* 0x0000000610027c12 */ /* 0x000fe2000f8ec0ff */
[----:B------:R-:W-:Y:S01]  /*ffc0*/  @P4 IMAD R19, R15, R18, R10 ;  /* 0x000000120f134224 */ /* 0x000fe200078e020a */
[----:B------:R-:W-:Y:S01]  /*ffd0*/  LOP3.LUT R13, R13, UR4, RZ, 0xc0, !PT ;  /* 0x000000040d0d7c12 */ /* 0x000fe2000f8ec0ff */
[----:B------:R-:W-:Y:S01]  /*ffe0*/  IMAD.MOV R5, RZ, RZ, -R3 ;  /* 0x000000ffff057224 */ /* 0x000fe200078e0a03 */
[----:B------:R-:W-:Y:S01]  /*fff0*/  ULDC UR8, c[0x0][0x610] ;  /* 0x0001840000087ab9 */ /* 0x000fe20000000800 */
[----:B------:R-:W-:Y:S02]  /*10000*/  IMAD R2, R3, UR5, R2 ;  /* 0x0000000503027c24 */ /* 0x000fe4000f8e0202 */
[----:B------:R-:W-:Y:S01]  /*10010*/  IMAD R14, R5, UR7, R14 ;  /* 0x00000007050e7c24 */ /* 0x000fe2000f8e020e */
[----:B------:R-:W-:Y:S01]  /*10020*/  ULDC UR7, c[0x0][0x600] ;  /* 0x0001800000077ab9 */ /* 0x000fe20000000800 */
[----:B------:R-:W-:-:S02]  /*10030*/  IMAD R5, R2, UR8, R19 ;  /* 0x0000000802057c24 */ /* 0x000fc4000f8e0213 */
[----:B------:R-:W-:Y:S02]  /*10040*/  IMAD R14, R14, UR7, R13 ;  /* 0x000000070e0e7c24 */ /* 0x000fe4000f8e020d */
[----:B------:R-:W-:-:S03]  /*10050*/  IMAD.MOV.U32 R2, RZ, RZ, 0x1 ;  /* 0x00000001ff027424 */ /* 0x000fc600078e00ff */
[----:B------:R-:W-:Y:S02]  /*10060*/  SEL R6, R14, R5, !P4 ;  /* 0x000000050e067207 */ /* 0x000fe40006000000 */
[----:B------:R-:W-:-:S07]  /*10070*/  SEL R5, R5, R14, !P4 ;  /* 0x0000000e05057207 */ /* 0x000fce0006000000 */
.L_x_306:
[----:B------:R-:W-:Y:S05]  /*10080*/  BSYNC B1 ;  /* 0x0000000000017941 */ /* 0x000fea0003800000 */
.L_x_305:
[----:B------:R-:W-:-:S13]  /*10090*/  LOP3.LUT P1, RZ, R2, 0xff, RZ, 0xc0, !PT ;  /* 0x000000ff02ff7812 */ /* 0x000fda000782c0ff */
[----:B------:R-:W-:Y:S05]  /*100a0*/  @P1 BRA `(.L_x_309) ;  /* 0xfffffff400281947 */ /* 0x000fea000383ffff */
[----:B------:R-:W-:Y:S05]  /*100b0*/  BSYNC B0 ;  /* 0x0000000000007941 */ /* 0x000fea0003800000 */
.L_x_297:
[----:B------:R-:W-:-:S03]  /*100c0*/  UMOV UR7, 0xffffffff ;  /* 0xffffffff00077882 */ /* 0x000fc60000000000 */
[----:B------:R-:W-:Y:S05]  /*100d0*/  BRA.DIV UR7, `(.L_x_310) ;  /* 0x0000000607947947 */ /* 0x000fea000b800000 */
[----:B------:R-:W-:-:S13]  /*100e0*/  ELECT P0, URZ, PT ;  /* 0x00000000003f782f */ /* 0x000fda0003800000 */
.L_x_327:
[----:B------:R-:W-:Y:S04]  /*100f0*/  BSSY B0, `(.L_x_311) ;  /* 0x0000047000007945 */ /* 0x000fe80003800000 */
[----:B------:R-:W-:Y:S05]  /*10100*/  @!P0 BRA `(.L_x_312) ;  /* 0x0000000400148947 */ /* 0x000fea0003800000 */
[----:B------:R-:W-:-:S04]  /*10110*/  ULOP3.LUT UR7, UR13, 0x2, URZ, 0xfc, !UPT ;  /* 0x000000020d077892 */ /* 0x000fc8000f8efc3f */
[----:B------:R-:W-:-:S06]  /*10120*/  UISETP.NE.AND UP0, UPT, UR7, 0x3, UPT ;  /* 0x000000030700788c */ /* 0x000fcc000bf05270 */
[----:B------:R-:W-:-:S13]  /*10130*/  PLOP3.LUT P0, PT, PT, PT, UP0, 0x80, 0x0 ;  /* 0x000000000000781c */ /* 0x000fda0003f0f008 */
[----:B------:R-:W-:Y:S05]  /*10140*/  @!P0 BRA `(.L_x_313) ;  /* 0x0000000000048947 */ /* 0x000fea0003800000 */
[----:B------:R-:W-:Y:S01]  /*10150*/  BPT.TRAP 0x1 ;  /* 0x000000040000795c */ /* 0x000fe20000300000 */
.L_x_313:
[----:B------:R-:W0:Y:S01]  /*10160*/  S2R R3, SR_CgaCtaId ;  /* 0x0000000000037919 */ /* 0x000e220000008800 */
[----:B------:R-:W-:-:S04]  /*10170*/  MOV R2, 0x400 ;  /* 0x0000040000027802 */ /* 0x000fc80000000f00 */
[----:B0-----:R-:W-:Y:S02]  /*10180*/  LEA R3, R3, R2, 0x18 ;  /* 0x0000000203037211 */ /* 0x001fe400078ec0ff */
[----:B------:R-:W-:-:S03]  /*10190*/  SHF.L.U32 R2, R0, 0x1f, RZ ;  /* 0x0000001f00027819 */ /* 0x000fc600000006ff */
[----:B------:R-:W-:-:S04]  /*101a0*/  VIADD R3, R3, 0x38 ;  /* 0x0000003803037836 */ /* 0x000fc80000000000 */
[C---:B------:R-:W-:Y:S02]  /*101b0*/  IMAD R7, R8.reuse, 0x8, R3 ;  /* 0x0000000808077824 */ /* 0x040fe400078e0203 */
[----:B------:R-:W-:Y:S02]  /*101c0*/  VIADD R8, R8, 0x1 ;  /* 0x0000000108087836 */ /* 0x000fe40000000000 */
[----:B------:R-:W0:Y:S03]  /*101d0*/  SYNCS.PHASECHK.TRANS64.TRYWAIT P0, [R7+URZ], R2 ;  /* 0x00000002070075a7 */ /* 0x000e26000800017f */
[----:B------:R-:W-:-:S04]  /*101e0*/  ISETP.NE.AND P1, PT, R8, 0x7, PT ;  /* 0x000000070800780c */ /* 0x000fc80003f25270 */
[----:B------:R-:W-:Y:S02]  /*101f0*/  SEL R5, RZ, 0x1, P1 ;  /* 0x00000001ff057807 */ /* 0x000fe40000800000 */
[----:B------:R-:W-:Y:S02]  /*10200*/  SEL R8, R8, RZ, P1 ;  /* 0x000000ff08087207 */ /* 0x000fe40000800000 */
[----:B------:R-:W-:-:S03]  /*10210*/  LOP3.LUT R5, R0, R5, RZ, 0x3c, !PT ;  /* 0x0000000500057212 */ /* 0x000fc600078e3cff */
[----:B------:R-:W-:Y:S01]  /*10220*/  IMAD R9, R8, 0x8, R3 ;  /* 0x0000000808097824 */ /* 0x000fe200078e0203 */
[----:B------:R-:W-:Y:S01]  /*10230*/  SHF.L.U32 R4, R5, 0x1f, RZ ;  /* 0x0000001f05047819 */ /* 0x000fe200000006ff */
[----:B0-----:R-:W-:Y:S06]  /*10240*/  @!P0 BRA `(.L_x_314) ;  /* 0x00000004005c8947 */ /* 0x001fec0003800000 */
.L_x_328:
[----:B------:R-:W1:Y:S01]  /*10250*/  SYNCS.PHASECHK.TRANS64.TRYWAIT P0, [R9+URZ], R4 ;  /* 0x00000004090075a7 */ /* 0x000e62000800017f */
[----:B------:R-:W-:-:S05]  /*10260*/  VIADD R0, R8, 0x1 ;  /* 0x0000000108007836 */ /* 0x000fca0000000000 */
[----:B------:R-:W-:-:S04]  /*10270*/  ISETP.NE.AND P1, PT, R0, 0x7, PT ;  /* 0x000000070000780c */ /* 0x000fc80003f25270 */
[----:B0-----:R-:W-:Y:S02]  /*10280*/  SEL R2, RZ, 0x1, P1 ;  /* 0x00000001ff027807 */ /* 0x001fe40000800000 */
[----:B------:R-:W-:Y:S02]  /*10290*/  SEL R0, R0, RZ, P1 ;  /* 0x000000ff00007207 */ /* 0x000fe40000800000 */
[----:B------:R-:W-:-:S03]  /*102a0*/  LOP3.LUT R7, R5, R2, RZ, 0x3c, !PT ;  /* 0x0000000205077212 */ /* 0x000fc600078e3cff */
[----:B------:R-:W-:Y:S01]  /*102b0*/  IMAD R6, R0, 0x8, R3 ;  /* 0x0000000800067824 */ /* 0x000fe200078e0203 */
[----:B------:R-:W-:Y:S01]  /*102c0*/  SHF.L.U32 R5, R7, 0x1f, RZ ;  /* 0x0000001f07057819 */ /* 0x000fe200000006ff */
[----:B-1----:R-:W-:Y:S06]  /*102d0*/  @!P0 BRA `(.L_x_315) ;  /* 0x00000004004c8947 */ /* 0x002fec0003800000 */
.L_x_329:
[----:B------:R-:W1:Y:S01]  /*102e0*/  SYNCS.PHASECHK.TRANS64.TRYWAIT P0, [R6+URZ], R5 ;  /* 0x00000005060075a7 */ /* 0x000e62000800017f */
[----:B------:R-:W-:-:S05]  /*102f0*/  VIADD R0, R0, 0x1 ;  /* 0x0000000100007836 */ /* 0x000fca0000000000 */
[----:B------:R-:W-:-:S04]  /*10300*/  ISETP.NE.AND P1, PT, R0, 0x7, PT ;  /* 0x000000070000780c */ /* 0x000fc80003f25270 */
[----:B------:R-:W-:Y:S02]  /*10310*/  SEL R2, RZ, 0x1, P1 ;  /* 0x00000001ff027807 */ /* 0x000fe40000800000 */
[----:B------:R-:W-:Y:S02]  /*10320*/  SEL R0, R0, RZ, P1 ;  /* 0x000000ff00007207 */ /* 0x000fe40000800000 */
[----:B------:R-:W-:-:S03]  /*10330*/  LOP3.LUT R7, R7, R2, RZ, 0x3c, !PT ;  /* 0x0000000207077212 */ /* 0x000fc600078e3cff */
[----:B0-----:R-:W-:Y:S01]  /*10340*/  IMAD R9, R0, 0x8, R3 ;  /* 0x0000000800097824 */ /* 0x001fe200078e0203 */
[----:B------:R-:W-:Y:S01]  /*10350*/  SHF.L.U32 R4, R7, 0x1f, RZ ;  /* 0x0000001f07047819 */ /* 0x000fe200000006ff */
[----:B-1----:R-:W-:Y:S06]  /*10360*/  @!P0 BRA `(.L_x_316) ;  /* 0x00000004003c8947 */ /* 0x002fec0003800000 */
.L_x_330:
        /* <DEDUP_REMOVED lines=9> */
.L_x_331:
        /* <DEDUP_REMOVED lines=9> */
.L_x_332:
[----:B------:R-:W1:Y:S01]  /*10490*/  SYNCS.PHASECHK.TRANS64.TRYWAIT P0, [R9+URZ], R4 ;  /* 0x00000004090075a7 */ /* 0x000e62000800017f */
[----:B------:R-:W-:-:S05]  /*104a0*/  VIADD R0, R0, 0x1 ;  /* 0x0000000100007836 */ /* 0x000fca0000000000 */
[----:B------:R-:W-:-:S04]  /*104b0*/  ISETP.NE.AND P1, PT, R0, 0x7, PT ;  /* 0x000000070000780c */ /* 0x000fc80003f25270 */
[----:B------:R-:W-:Y:S02]  /*104c0*/  SEL R2, RZ, 0x1, P1 ;  /* 0x00000001ff027807 */ /* 0x000fe40000800000 */
[----:B------:R-:W-:Y:S02]  /*104d0*/  SEL R0, R0, RZ, P1 ;  /* 0x000000ff00007207 */ /* 0x000fe40000800000 */
[----:B------:R-:W-:Y:S01]  /*104e0*/  LOP3.LUT R2, R7, R2, RZ, 0x3c, !PT ;  /* 0x0000000207027212 */ /* 0x000fe200078e3cff */
[----:B-1----:R-:W-:Y:S06]  /*104f0*/  @!P0 BRA `(.L_x_319) ;  /* 0x0000000400148947 */ /* 0x002fec0003800000 */
.L_x_333:
[----:B------:R-:W-:Y:S01]  /*10500*/  IMAD R3, R0, 0x8, R3 ;  /* 0x0000000800037824 */ /* 0x000fe200078e0203 */
[----:B------:R-:W-:-:S07]  /*10510*/  SHF.L.U32 R0, R2, 0x1f, RZ ;  /* 0x0000001f02007819 */ /* 0x000fce00000006ff */
.L_x_320:
[----:B--2---:R2:W3:Y:S02]  /*10520*/  SYNCS.PHASECHK.TRANS64.TRYWAIT P0, [R3+URZ], R0 ;  /* 0x00000000030075a7 */ /* 0x0044e4000800017f */
[----:B---3--:R-:W-:Y:S05]  /*10530*/  @!P0 NANOSLEEP.SYNCS 0x989680 ;  /* 0x009896800000895d */ /* 0x008fea0003900000 */
[----:B------:R-:W3:Y:S02]  /*10540*/  @!P0 SYNCS.PHASECHK.TRANS64 P0, [R3+URZ], R0 ;  /* 0x00000000030085a7 */ /* 0x000ee4000800007f */
[----:B---3--:R-:W-:Y:S05]  /*10550*/  @!P0 BRA `(.L_x_320) ;  /* 0xfffffffc00f08947 */ /* 0x008fea000383ffff */
.L_x_312:
[----:B------:R-:W-:Y:S05]  /*10560*/  BSYNC B0 ;  /* 0x0000000000007941 */ /* 0x000fea0003800000 */
.L_x_311:
[----:B------:R-:W-:Y:S05]  /*10570*/  EXIT ;  /* 0x000000000000794d */ /* 0x000fea0003800000 */
.L_x_17:
[----:B-1----:R-:W-:-:S04]  /*10580*/  IMAD.U32 R3, RZ, RZ, UR6 ;  /* 0x00000006ff037e24 */ /* 0x002fc8000f8e00ff */
[----:B------:R1:W2:Y:S03]  /*10590*/  SYNCS.PHASECHK.TRANS64.TRYWAIT P0, [R3+URZ], R0 ;  /* 0x00000000030075a7 */ /* 0x0002a6000800017f */
[----:B--2---:R-:W-:Y:S05]  /*105a0*/  @!P0 NANOSLEEP.SYNCS 0x989680 ;  /* 0x009896800000895d */ /* 0x004fea0003900000 */
[----:B------:R-:W2:Y:S02]  /*105b0*/  @!P0 SYNCS.PHASECHK.TRANS64 P0, [R3+URZ], R0 ;  /* 0x00000000030085a7 */ /* 0x000ea4000800007f */
[----:B--2---:R-:W-:Y:S05]  /*105c0*/  @!P0 BRA `(.L_x_17) ;  /* 0xfffffffc00ec8947 */ /* 0x004fea000383ffff */
[----:B------:R-:W-:Y:S05]  /*105d0*/  BRA `(.L_x_16) ;  /* 0xffffff1400747947 */ /* 0x000fea000383ffff */
.L_x_23:
[----:B-----5:R2:W-:Y:S02]  /*105e0*/  STL [R1+0x80], R0 ;  /* 0x0000800001007387 */ /* 0x0205e40000100800 */
[----:B--2---:R-:W-:-:S04]  /*105f0*/  IMAD.U32 R0, RZ, RZ, UR16 ;  /* 0x00000010ff007e24 */ /* 0x004fc8000f8e00ff */
[----:B------:R2:W3:Y:S03]  /*10600*/  SYNCS.PHASECHK.TRANS64.TRYWAIT P0, [R0+URZ], R229 ;  /* 0x000000e5000075a7 */ /* 0x0004e6000800017f */
[----:B---3--:R-:W-:Y:S05]  /*10610*/  @!P0 NANOSLEEP.SYNCS 0x989680 ;  /* 0x009896800000895d */ /* 0x008fea0003900000 */
[----:B------:R2:W3:Y:S02]  /*10620*/  @!P0 SYNCS.PHASECHK.TRANS64 P0, [R0+URZ], R229 ;  /* 0x000000e5000085a7 */ /* 0x0004e4000800007f */
[----:B--2---:R2:W5:Y:S02]  /*10630*/  LDL.LU R0, [R1+0x80] ;  /* 0x0000800001007983 */ /* 0x0045640000300800 */
[----:B--23--:R-:W-:Y:S05]  /*10640*/  @!P0 BRA `(.L_x_23) ;  /* 0xfffffffc00e48947 */ /* 0x00cfea000383ffff */
[----:B------:R-:W-:Y:S05]  /*10650*/  BRA `(.L_x_22) ;  /* 0xffffff2800407947 */ /* 0x000fea000383ffff */
.L_x_298:
[----:B------:R-:W-:Y:S01]  /*10660*/  BSSY B1, `(.L_x_321) ;  /* 0x0000006000017945 */ /* 0x000fe20003800000 */
[----:B------:R-:W-:-:S07]  /*10670*/  IMAD.MOV.U32 R2, RZ, RZ, -0x1 ;  /* 0xffffffffff027424 */ /* 0x000fce00078e00ff */
[----:B------:R-:W-:Y:S05]  /*10680*/  WARPSYNC.COLLECTIVE R2, `(.L_x_322) ;  /* 0x00000000020c7348 */ /* 0x000fea0003c00000 */
[----:B------:R-:W-:Y:S02]  /*10690*/  ELECT P1, UR62, PT ;  /* 0x00000000003e782f */ /* 0x000fe40003820000 */
[----:B------:R-:W-:Y:S01]  /*106a0*/  MOV R2, UR62 ;  /* 0x0000003e00027c02 */ /* 0x000fe20008000f00 */
[----:B------:R-:W-:Y:S10]  /*106b0*/  ENDCOLLECTIVE ;  /* 0x000000000000791b */ /* 0x000ff40003800000 */
.L_x_322:
[----:B------:R-:W-:Y:S05]  /*106c0*/  BSYNC B1 ;  /* 0x0000000000017941 */ /* 0x000fea0003800000 */
.L_x_321:
[----:B------:R-:W-:Y:S05]  /*106d0*/  BRA `(.L_x_323) ;  /* 0xffffffec00a87947 */ /* 0x000fea000383ffff */
.L_x_301:
[----:B-1----:R1:W2:Y:S02]  /*106e0*/  SYNCS.PHASECHK.TRANS64.TRYWAIT P1, [R13+URZ+0x38], R4 ;  /* 0x000038040d0075a7 */ /* 0x0022a4000802017f */
[----:B--2---:R-:W-:Y:S05]  /*106f0*/  @!P1 NANOSLEEP.SYNCS 0x989680 ;  /* 0x009896800000995d */ /* 0x004fea0003900000 */
[----:B------:R-:W2:Y:S02]  /*10700*/  @!P1 SYNCS.PHASECHK.TRANS64 P1, [R13+URZ+0x38], R4 ;  /* 0x000038040d0095a7 */ /* 0x000ea4000802007f */
[----:B--2---:R-:W-:Y:S05]  /*10710*/  @!P1 BRA `(.L_x_301) ;  /* 0xfffffffc00f09947 */ /* 0x004fea000383ffff */
[----:B------:R-:W-:Y:S05]  /*10720*/  BRA `(.L_x_324) ;  /* 0xffffffec00dc7947 */ /* 0x000fea000383ffff */
.L_x_310:
[----:B------:R-:W-:Y:S01]  /*10730*/  BSSY B0, `(.L_x_325) ;  /* 0x0000006000007945 */ /* 0x000fe20003800000 */
[----:B------:R-:W-:-:S07]  /*10740*/  IMAD.MOV.U32 R2, RZ, RZ, -0x1 ;  /* 0xffffffffff027424 */ /* 0x000fce00078e00ff */
[----:B------:R-:W-:Y:S05]  /*10750*/  WARPSYNC.COLLECTIVE R2, `(.L_x_326) ;  /* 0x00000000020c7348 */ /* 0x000fea0003c00000 */
[----:B------:R-:W-:Y:S02]  /*10760*/  ELECT P1, UR62, PT ;  /* 0x00000000003e782f */ /* 0x000fe40003820000 */
[----:B------:R-:W-:Y:S01]  /*10770*/  MOV R2, UR62 ;  /* 0x0000003e00027c02 */ /* 0x000fe20008000f00 */
[----:B------:R-:W-:Y:S10]  /*10780*/  ENDCOLLECTIVE ;  /* 0x000000000000791b */ /* 0x000ff40003800000 */
.L_x_326:
[----:B------:R-:W-:Y:S05]  /*10790*/  BSYNC B0 ;  /* 0x0000000000007941 */ /* 0x000fea0003800000 */
.L_x_325:
[----:B------:R-:W-:Y:S01]  /*107a0*/  PLOP3.LUT P0, PT, P1, PT, PT, 0x80, 0x0 ;  /* 0x000000000000781c */ /* 0x000fe20000f0f070 */
[----:B------:R-:W-:-:S12]  /*107b0*/  BRA `(.L_x_327) ;  /* 0xfffffff8004c7947 */ /* 0x000fd8000383ffff */
.L_x_314:
[----:B0-----:R0:W1:Y:S02]  /*107c0*/  SYNCS.PHASECHK.TRANS64.TRYWAIT P0, [R7+URZ], R2 ;  /* 0x00000002070075a7 */ /* 0x001064000800017f */
[----:B-1----:R-:W-:Y:S05]  /*107d0*/  @!P0 NANOSLEEP.SYNCS 0x989680 ;  /* 0x009896800000895d */ /* 0x002fea0003900000 */
[----:B------:R-:W1:Y:S02]  /*107e0*/  @!P0 SYNCS.PHASECHK.TRANS64 P0, [R7+URZ], R2 ;  /* 0x00000002070085a7 */ /* 0x000e64000800007f */
[----:B-1----:R-:W-:Y:S05]  /*107f0*/  @!P0 BRA `(.L_x_314) ;  /* 0xfffffffc00f08947 */ /* 0x002fea000383ffff */
[----:B------:R-:W-:Y:S05]  /*10800*/  BRA `(.L_x_328) ;  /* 0xfffffff800907947 */ /* 0x000fea000383ffff */
.L_x_315:
[----:B0-----:R0:W1:Y:S02]  /*10810*/  SYNCS.PHASECHK.TRANS64.TRYWAIT P0, [R9+URZ], R4 ;  /* 0x00000004090075a7 */ /* 0x001064000800017f */
[----:B-1----:R-:W-:Y:S05]  /*10820*/  @!P0 NANOSLEEP.SYNCS 0x989680 ;  /* 0x009896800000895d */ /* 0x002fea0003900000 */
[----:B------:R-:W1:Y:S02]  /*10830*/  @!P0 SYNCS.PHASECHK.TRANS64 P0, [R9+URZ], R4 ;  /* 0x00000004090085a7 */ /* 0x000e64000800007f */
[----:B-1----:R-:W-:Y:S05]  /*10840*/  @!P0 BRA `(.L_x_315) ;  /* 0xfffffffc00f08947 */ /* 0x002fea000383ffff */
[----:B------:R-:W-:Y:S05]  /*10850*/  BRA `(.L_x_329) ;  /* 0xfffffff800a07947 */ /* 0x000fea000383ffff */
.L_x_316:
[----:B0-----:R0:W1:Y:S02]  /*10860*/  SYNCS.PHASECHK.TRANS64.TRYWAIT P0, [R6+URZ], R5 ;  /* 0x00000005060075a7 */ /* 0x001064000800017f */
[----:B-1----:R-:W-:Y:S05]  /*10870*/  @!P0 NANOSLEEP.SYNCS 0x989680 ;  /* 0x009896800000895d */ /* 0x002fea0003900000 */
[----:B------:R-:W1:Y:S02]  /*10880*/  @!P0 SYNCS.PHASECHK.TRANS64 P0, [R6+URZ], R5 ;  /* 0x00000005060085a7 */ /* 0x000e64000800007f */
[----:B-1----:R-:W-:Y:S05]  /*10890*/  @!P0 BRA `(.L_x_316) ;  /* 0xfffffffc00f08947 */ /* 0x002fea000383ffff */
[----:B------:R-:W-:Y:S05]  /*108a0*/  BRA `(.L_x_330) ;  /* 0xfffffff800b07947 */ /* 0x000fea000383ffff */
.L_x_317:
[----:B0-----:R0:W1:Y:S02]  /*108b0*/  SYNCS.PHASECHK.TRANS64.TRYWAIT P0, [R9+URZ], R4 ;  /* 0x00000004090075a7 */ /* 0x001064000800017f */
[----:B-1----:R-:W-:Y:S05]  /*108c0*/  @!P0 NANOSLEEP.SYNCS 0x989680 ;  /* 0x009896800000895d */ /* 0x002fea0003900000 */
[----:B------:R-:W1:Y:S02]  /*108d0*/  @!P0 SYNCS.PHASECHK.TRANS64 P0, [R9+URZ], R4 ;  /* 0x00000004090085a7 */ /* 0x000e64000800007f */
[----:B-1----:R-:W-:Y:S05]  /*108e0*/  @!P0 BRA `(.L_x_317) ;  /* 0xfffffffc00f08947 */ /* 0x002fea000383ffff */
[----:B------:R-:W-:Y:S05]  /*108f0*/  BRA `(.L_x_331) ;  /* 0xfffffff800c07947 */ /* 0x000fea000383ffff */
.L_x_318:
[----:B0-----:R0:W1:Y:S02]  /*10900*/  SYNCS.PHASECHK.TRANS64.TRYWAIT P0, [R6+URZ], R5 ;  /* 0x00000005060075a7 */ /* 0x001064000800017f */
[----:B-1----:R-:W-:Y:S05]  /*10910*/  @!P0 NANOSLEEP.SYNCS 0x989680 ;  /* 0x009896800000895d */ /* 0x002fea0003900000 */
[----:B------:R-:W1:Y:S02]  /*10920*/  @!P0 SYNCS.PHASECHK.TRANS64 P0, [R6+URZ], R5 ;  /* 0x00000005060085a7 */ /* 0x000e64000800007f */
[----:B-1----:R-:W-:Y:S05]  /*10930*/  @!P0 BRA `(.L_x_318) ;  /* 0xfffffffc00f08947 */ /* 0x002fea000383ffff */
[----:B------:R-:W-:Y:S05]  /*10940*/  BRA `(.L_x_332) ;  /* 0xfffffff800d07947 */ /* 0x000fea000383ffff */
.L_x_319:
[----:B-1----:R1:W2:Y:S02]  /*10950*/  SYNCS.PHASECHK.TRANS64.TRYWAIT P0, [R9+URZ], R4 ;  /* 0x00000004090075a7 */ /* 0x0022a4000800017f */
[----:B--2---:R-:W-:Y:S05]  /*10960*/  @!P0 NANOSLEEP.SYNCS 0x989680 ;  /* 0x009896800000895d */ /* 0x004fea0003900000 */
[----:B------:R-:W2:Y:S02]  /*10970*/  @!P0 SYNCS.PHASECHK.TRANS64 P0, [R9+URZ], R4 ;  /* 0x00000004090085a7 */ /* 0x000ea4000800007f */
[----:B--2---:R-:W-:Y:S05]  /*10980*/  @!P0 BRA `(.L_x_319) ;  /* 0xfffffffc00f08947 */ /* 0x004fea000383ffff */
[----:B------:R-:W-:Y:S05]  /*10990*/  BRA `(.L_x_333) ;  /* 0xfffffff800d87947 */ /* 0x000fea000383ffff */
.L_x_334:
[----:B------:R-:W-:-:S00]  /*109a0*/  BRA `(.L_x_334) ;  /* 0xfffffffc00fc7947 */ /* 0x000fc0000383ffff */
[----:B------:R-:W-:-:S00]  /*109b0*/  NOP ;  /* 0x0000000000007918 */ /* 0x000fc00000000000 */
        /* <DEDUP_REMOVED lines=12> */
.L_x_335:


//--------------------- .nv.shared._ZN7cutlass13device_kernelINS_4gemm6kernel13GemmUniversalIN4cute5tupleIJiiiiEEENS1_10collective13CollectiveMmaINS1_37MainloopSm90TmaGmmaWarpSpecializedFP8ILi7ENS5_IJNS4_1CILi1EEESB_SB_EEENS1_35KernelTmaWarpSpecializedCooperativeEEENS5_IJNSA_ILi256EEENSA_ILi128EEESG_EEENS_12float_e5m2_tENS5_IJlSB_lEEESI_SJ_NS4_8TiledMMAINS4_8MMA_AtomIJNS4_4SM904GMMA31MMA_64x128x32_F32E5M2E5M2_SS_TNILNSN_7ScaleInE1ELSP_1EEEEEENS4_6LayoutINS5_IJNSA_ILi2EEESB_SB_EEENS5_IJSB_NSA_ILi0EEESV_EEEEENS5_IJNS4_10UnderscoreESY_SY_EEEEENS4_13SM90_TMA_LOADENS4_14ComposedLayoutINS4_7SwizzleILi3ELi4ELi3EEENS4_18smem_ptr_flag_bitsILi8EEENSS_INS5_IJNSA_ILi8EEESG_EEENS5_IJSG_SB_EEEEEEEvNS4_8identityES11_S1B_vS1C_EENS_8epilogue10collective6detail29Sm90TmaWarpSpecializedAdapterINS1F_15DefaultEpilogueISI_SJ_SJ_NS1E_6thread17LinearCombinationISI_Li1EffLNS1J_9ScaleType4KindE0ELNS_15FloatRoundStyleE2ESI_EENS1_15EpilogueDefaultEEEEEvvEEEEvNT_6ParamsE --------------------------
	.section	.nv.shared._ZN7cutlass13device_kernelINS_4gemm6kernel13GemmUniversalIN4cute5tupleIJiiiiEEENS1_10collective13CollectiveMmaINS1_37MainloopSm90TmaGmmaWarpSpecializedFP8ILi7ENS5_IJNS4_1CILi1EEESB_SB_EEENS1_35KernelTmaWarpSpecializedCooperativeEEENS5_IJNSA_ILi256EEENSA_ILi128EEESG_EEENS_12float_e5m2_tENS5_IJlSB_lEEESI_SJ_NS4_8TiledMMAINS4_8MMA_AtomIJNS4_4SM904GMMA31MMA_64x128x32_F32E5M2E5M2_SS_TNILNSN_7ScaleInE1ELSP_1EEEEEENS4_6LayoutINS5_IJNSA_ILi2EEESB_SB_EEENS5_IJSB_NSA_ILi0EEESV_EEEEENS5_IJNS4_10UnderscoreESY_SY_EEEEENS4_13SM90_TMA_LOADENS4_14ComposedLayoutINS4_7SwizzleILi3ELi4ELi3EEENS4_18smem_ptr_flag_bitsILi8EEENSS_INS5_IJNSA_ILi8EEESG_EEENS5_IJSG_SB_EEEEEEEvNS4_8identityES11_S1B_vS1C_EENS_8epilogue10collective6detail29Sm90TmaWarpSpecializedAdapterINS1F_15DefaultEpilogueISI_SJ_SJ_NS1E_6thread17LinearCombinationISI_Li1EffLNS1J_9ScaleType4KindE0ELNS_15FloatRoundStyleE2ESI_EENS1_15EpilogueDefaultEEEEEvvEEEEvNT_6ParamsE,"aw",@nobits
	.sectionflags	@""
	.align	16
	.zero		1024


//--------------------- .nv.shared.reserved.0     --------------------------
	.section	.nv.shared.reserved.0,"aw",@nobits
	.weak		__nv_reservedSMEM_offset_0_alias
	.size		__nv_reservedSMEM_offset_0_alias, 0, 0
	.other		__nv_reservedSMEM_offset_0_alias,@"STO_CUDA_RESERVED_SHARED STV_DEFAULT"
__nv_reservedSMEM_offset_0_alias:
	.zero		0


//--------------------- .nv.global                --------------------------
	.section	.nv.global,"aw",@nobits
.nv.global:
	.type		_ZN40_INTERNAL_9d28f639_4_k_cu_88da6dc2_274264cute1_E,@object
	.size		_ZN40_INTERNAL_9d28f639_4_k_cu_88da6dc2_274264cute1_E,(_ZN40_INTERNAL_9d28f639_4_k_cu_88da6dc2_274264cuda3std3__45__cpo6cbeginE - _ZN40_INTERNAL_9d28f639_4_k_cu_88da6dc2_274264cute1_E)
_ZN40_INTERNAL_9d28f639_4_k_cu_88da6dc2_274264cute1_E:
	.zero		1
	.type		_ZN40_INTERNAL_9d28f639_4_k_cu_88da6dc2_274264cuda3std3__45__cpo6cbeginE,@object
	.size		_ZN40_INTERNAL_9d28f639_4_k_cu_88da6dc2_274264cuda3std3__45__cpo6cbeginE,(_ZN40_INTERNAL_9d28f639_4_k_cu_88da6dc2_274264cuda3std3__48in_placeE - _ZN40_INTERNAL_9d28f639_4_k_cu_88da6dc2_274264cuda3std3__45__cpo6cbeginE)
_ZN40_INTERNAL_9d28f639_4_k_cu_88da6dc2_274264cuda3std3__45__cpo6cbeginE:
	.zero		1
	.type		_ZN40_INTERNAL_9d28f639_4_k_cu_88da6dc2_274264cuda3std3__48in_placeE,@object
	.size		_ZN40_INTERNAL_9d28f639_4_k_cu_88da6dc2_274264cuda3std3__48in_placeE,(_ZN40_INTERNAL_9d28f639_4_k_cu_88da6dc2_274264cuda3std6ranges3__45__cpo9iter_moveE - _ZN40_INTERNAL_9d28f639_4_k_cu_88da6dc2_274264cuda3std3__48in_placeE)
_ZN40_INTERNAL_9d28f639_4_k_cu_88da6dc2_274264cuda3std3__48in_placeE:
	.zero		1
	.type		_ZN40_INTERNAL_9d28f639_4_k_cu_88da6dc2_274264cuda3std6ranges3__45__cpo9iter_moveE,@object
	.size		_ZN40_INTERNAL_9d28f639_4_k_cu_88da6dc2_274264cuda3std6ranges3__45__cpo9iter_moveE,(_ZN40_INTERNAL_9d28f639_4_k_cu_88da6dc2_274264cuda3std3__45__cpo5beginE - _ZN40_INTERNAL_9d28f639_4_k_cu_88da6dc2_274264cuda3std6ranges3__45__cpo9iter_moveE)
_ZN40_INTERNAL_9d28f639_4_k_cu_88da6dc2_274264cuda3std6ranges3__45__cpo9iter_moveE:
	.zero		1
	.type		_ZN40_INTERNAL_9d28f639_4_k_cu_88da6dc2_274264cuda3std3__45__cpo5beginE,@object
	.size		_ZN40_INTERNAL_9d28f639_4_k_cu_88da6dc2_274264cuda3std3__45__cpo5beginE,(_ZN40_INTERNAL_9d28f639_4_k_cu_88da6dc2_274264cuda3std3__442_GLOBAL__N__9d28f639_4_k_cu_88da6dc2_274266ignoreE - _ZN40_INTERNAL_9d28f639_4_k_cu_88da6dc2_274264cuda3std3__45__cpo5beginE)
_ZN40_INTERNAL_9d28f639_4_k_cu_88da6dc2_274264cuda3std3__45__cpo5beginE:
	.zero		1
	.type		_ZN40_INTERNAL_9d28f639_4_k_cu_88da6dc2_274264cuda3std3__442_GLOBAL__N__9d28f639_4_k_cu_88da6dc2_274266ignoreE,@object
	.size		_ZN40_INTERNAL_9d28f639_4_k_cu_88da6dc2_274264cuda3std3__442_GLOBAL__N__9d28f639_4_k_cu_88da6dc2_274266ignoreE,(_ZN40_INTERNAL_9d28f639_4_k_cu_88da6dc2_274264cute7productE - _ZN40_INTERNAL_9d28f639_4_k_cu_88da6dc2_274264cuda3std3__442_GLOBAL__N__9d28f639_4_k_cu_88da6dc2_274266ignoreE)
_ZN40_INTERNAL_9d28f639_4_k_cu_88da6dc2_274264cuda3std3__442_GLOBAL__N__9d28f639_4_k_cu_88da6dc2_274266ignoreE:
	.zero		1
	.type		_ZN40_INTERNAL_9d28f639_4_k_cu_88da6dc2_274264cute7productE,@object
	.size		_ZN40_INTERNAL_9d28f639_4_k_cu_88da6dc2_274264cute7productE,(_ZN40_INTERNAL_9d28f639_4_k_cu_88da6dc2_274264cuda3std3__45__cpo3endE - _ZN40_INTERNAL_9d28f639_4_k_cu_88da6dc2_274264cute7productE)
_ZN40_INTERNAL_9d28f639_4_k_cu_88da6dc2_274264cute7productE:
	.zero		1
	.type		_ZN40_INTERNAL_9d28f639_4_k_cu_88da6dc2_274264cuda3std3__45__cpo3endE,@object
	.size		_ZN40_INTERNAL_9d28f639_4_k_cu_88da6dc2_274264cuda3std3__45__cpo3endE,(_ZN40_INTERNAL_9d28f639_4_k_cu_88da6dc2_274264cuda3std3__419piecewise_constructE - _ZN40_INTERNAL_9d28f639_4_k_cu_88da6dc2_274264cuda3std3__45__cpo3endE)
_ZN40_INTERNAL_9d28f639_4_k_cu_88da6dc2_274264cuda3std3__45__cpo3endE:
	.zero		1
	.type		_ZN40_INTERNAL_9d28f639_4_k_cu_88da6dc2_274264cuda3std3__419piecewise_constructE,@object
	.size		_ZN40_INTERNAL_9d28f639_4_k_cu_88da6dc2_274264cuda3std3__419piecewise_constructE,(_ZN40_INTERNAL_9d28f639_4_k_cu_88da6dc2_274264cuda3std3__45__cpo4cendE - _ZN40_INTERNAL_9d28f639_4_k_cu_88da6dc2_274264cuda3std3__419piecewise_constructE)
_ZN40_INTERNAL_9d28f639_4_k_cu_88da6dc2_274264cuda3std3__419piecewise_constructE:
	.zero		1
	.type		_ZN40_INTERNAL_9d28f639_4_k_cu_88da6dc2_274264cuda3std3__45__cpo4cendE,@object
	.size		_ZN40_INTERNAL_9d28f639_4_k_cu_88da6dc2_274264cuda3std3__45__cpo4cendE,(_ZN40_INTERNAL_9d28f639_4_k_cu_88da6dc2_274264cuda3std6ranges3__45__cpo4swapE - _ZN40_INTERNAL_9d28f639_4_k_cu_88da6dc2_274264cuda3std3__45__cpo4cendE)
_ZN40_INTERNAL_9d28f639_4_k_cu_88da6dc2_274264cuda3std3__45__cpo4cendE:
	.zero		1
	.type		_ZN40_INTERNAL_9d28f639_4_k_cu_88da6dc2_274264cuda3std6ranges3__45__cpo4swapE,@object
	.size		_ZN40_INTERNAL_9d28f639_4_k_cu_88da6dc2_274264cuda3std6ranges3__45__cpo4swapE,(.L_7 - _ZN40_INTERNAL_9d28f639_4_k_cu_88da6dc2_274264cuda3std6ranges3__45__cpo4swapE)
_ZN40_INTERNAL_9d28f639_4_k_cu_88da6dc2_274264cuda3std6ranges3__45__cpo4swapE:
	.zero		1
.L_7:


//--------------------- .nv.constant0._ZN7cutlass13device_kernelINS_4gemm6kernel13GemmUniversalIN4cute5tupleIJiiiiEEENS1_10collective13CollectiveMmaINS1_37MainloopSm90TmaGmmaWarpSpecializedFP8ILi7ENS5_IJNS4_1CILi1EEESB_SB_EEENS1_35KernelTmaWarpSpecializedCooperativeEEENS5_IJNSA_ILi256EEENSA_ILi128EEESG_EEENS_12float_e5m2_tENS5_IJlSB_lEEESI_SJ_NS4_8TiledMMAINS4_8MMA_AtomIJNS4_4SM904GMMA31MMA_64x128x32_F32E5M2E5M2_SS_TNILNSN_7ScaleInE1ELSP_1EEEEEENS4_6LayoutINS5_IJNSA_ILi2EEESB_SB_EEENS5_IJSB_NSA_ILi0EEESV_EEEEENS5_IJNS4_10UnderscoreESY_SY_EEEEENS4_13SM90_TMA_LOADENS4_14ComposedLayoutINS4_7SwizzleILi3ELi4ELi3EEENS4_18smem_ptr_flag_bitsILi8EEENSS_INS5_IJNSA_ILi8EEESG_EEENS5_IJSG_SB_EEEEEEEvNS4_8identityES11_S1B_vS1C_EENS_8epilogue10collective6detail29Sm90TmaWarpSpecializedAdapterINS1F_15DefaultEpilogueISI_SJ_SJ_NS1E_6thread17LinearCombinationISI_Li1EffLNS1J_9ScaleType4KindE0ELNS_15FloatRoundStyleE2ESI_EENS1_15EpilogueDefaultEEEEEvvEEEEvNT_6ParamsE --------------------------
	.section	.nv.constant0._ZN7cutlass13device_kernelINS_4gemm6kernel13GemmUniversalIN4cute5tupleIJiiiiEEENS1_10collective13CollectiveMmaINS1_37MainloopSm90TmaGmmaWarpSpecializedFP8ILi7ENS5_IJNS4_1CILi1EEESB_SB_EEENS1_35KernelTmaWarpSpecializedCooperativeEEENS5_IJNSA_ILi256EEENSA_ILi128EEESG_EEENS_12float_e5m2_tENS5_IJlSB_lEEESI_SJ_NS4_8TiledMMAINS4_8MMA_AtomIJNS4_4SM904GMMA31MMA_64x128x32_F32E5M2E5M2_SS_TNILNSN_7ScaleInE1ELSP_1EEEEEENS4_6LayoutINS5_IJNSA_ILi2EEESB_SB_EEENS5_IJSB_NSA_ILi0EEESV_EEEEENS5_IJNS4_10UnderscoreESY_SY_EEEEENS4_13SM90_TMA_LOADENS4_14ComposedLayoutINS4_7SwizzleILi3ELi4ELi3EEENS4_18smem_ptr_flag_bitsILi8EEENSS_INS5_IJNSA_ILi8EEESG_EEENS5_IJSG_SB_EEEEEEEvNS4_8identityES11_S1B_vS1C_EENS_8epilogue10collective6detail29Sm90TmaWarpSpecializedAdapterINS1F_15DefaultEpilogueISI_SJ_SJ_NS1E_6thread17LinearCombinationISI_Li1EffLNS1J_9ScaleType4KindE0ELNS_15FloatRoundStyleE2ESI_EENS1_15EpilogueDefaultEEEEEvvEEEEvNT_6ParamsE,"a",@progbits
	.sectionflags	@""
	.align	4
.nv.constant0._ZN7cutlass13device_kernelINS_4gemm6kernel13GemmUniversalIN4cute5tupleIJiiiiEEENS1_10collective13CollectiveMmaINS1_37MainloopSm90TmaGmmaWarpSpecializedFP8ILi7ENS5_IJNS4_1CILi1EEESB_SB_EEENS1_35KernelTmaWarpSpecializedCooperativeEEENS5_IJNSA_ILi256EEENSA_ILi128EEESG_EEENS_12float_e5m2_tENS5_IJlSB_lEEESI_SJ_NS4_8TiledMMAINS4_8MMA_AtomIJNS4_4SM904GMMA31MMA_64x128x32_F32E5M2E5M2_SS_TNILNSN_7ScaleInE1ELSP_1EEEEEENS4_6LayoutINS5_IJNSA_ILi2EEESB_SB_EEENS5_IJSB_NSA_ILi0EEESV_EEEEENS5_IJNS4_10UnderscoreESY_SY_EEEEENS4_13SM90_TMA_LOADENS4_14ComposedLayoutINS4_7SwizzleILi3ELi4ELi3EEENS4_18smem_ptr_flag_bitsILi8EEENSS_INS5_IJNSA_ILi8EEESG_EEENS5_IJSG_SB_EEEEEEEvNS4_8identityES11_S1B_vS1C_EENS_8epilogue10collective6detail29Sm90TmaWarpSpecializedAdapterINS1F_15DefaultEpilogueISI_SJ_SJ_NS1E_6thread17LinearCombinationISI_Li1EffLNS1J_9ScaleType4KindE0ELNS_15FloatRoundStyleE2ESI_EENS1_15EpilogueDefaultEEEEEvvEEEEvNT_6ParamsE:
	.zero		1664


//--------------------- SYMBOLS --------------------------

	.type		.nv.reservedSmem.offset0,@object
	.size		.nv.reservedSmem.offset0,0x4
